//
// Generated by NVIDIA NVVM Compiler
//
// Compiler Build ID: CL-36424714
// Cuda compilation tools, release 13.0, V13.0.88
// Based on NVVM 20.0.0
//

.version 9.0
.target sm_100
.address_size 64

	// .globl	_Z13bsr_registersPK6__halfPKiS3_S1_Pfiiiiii
// _ZZ13bsr_registersPK6__halfPKiS3_S1_PfiiiiiiE2sA has been demoted
// _ZZ13bsr_registersPK6__halfPKiS3_S1_PfiiiiiiE2sB has been demoted

.visible .entry _Z13bsr_registersPK6__halfPKiS3_S1_Pfiiiiii(
	.param .u64 .ptr .align 1 _Z13bsr_registersPK6__halfPKiS3_S1_Pfiiiiii_param_0,
	.param .u64 .ptr .align 1 _Z13bsr_registersPK6__halfPKiS3_S1_Pfiiiiii_param_1,
	.param .u64 .ptr .align 1 _Z13bsr_registersPK6__halfPKiS3_S1_Pfiiiiii_param_2,
	.param .u64 .ptr .align 1 _Z13bsr_registersPK6__halfPKiS3_S1_Pfiiiiii_param_3,
	.param .u64 .ptr .align 1 _Z13bsr_registersPK6__halfPKiS3_S1_Pfiiiiii_param_4,
	.param .u32 _Z13bsr_registersPK6__halfPKiS3_S1_Pfiiiiii_param_5,
	.param .u32 _Z13bsr_registersPK6__halfPKiS3_S1_Pfiiiiii_param_6,
	.param .u32 _Z13bsr_registersPK6__halfPKiS3_S1_Pfiiiiii_param_7,
	.param .u32 _Z13bsr_registersPK6__halfPKiS3_S1_Pfiiiiii_param_8,
	.param .u32 _Z13bsr_registersPK6__halfPKiS3_S1_Pfiiiiii_param_9,
	.param .u32 _Z13bsr_registersPK6__halfPKiS3_S1_Pfiiiiii_param_10
)
.maxntid 256
{
	.local .align 16 .b8 	__local_depot0[256];
	.reg .b64 	%SP;
	.reg .b64 	%SPL;
	.reg .pred 	%p<217>;
	.reg .b16 	%rs<89>;
	.reg .b32 	%r<388>;
	.reg .b32 	%f<186>;
	.reg .b64 	%rd<158>;
	// demoted variable
	.shared .align 2 .b8 _ZZ13bsr_registersPK6__halfPKiS3_S1_PfiiiiiiE2sA[16384];
	// demoted variable
	.shared .align 2 .b8 _ZZ13bsr_registersPK6__halfPKiS3_S1_PfiiiiiiE2sB[16384];
	mov.u64 	%SPL, __local_depot0;
	ld.param.u64 	%rd7, [_Z13bsr_registersPK6__halfPKiS3_S1_Pfiiiiii_param_0];
	ld.param.u64 	%rd8, [_Z13bsr_registersPK6__halfPKiS3_S1_Pfiiiiii_param_1];
	ld.param.u64 	%rd9, [_Z13bsr_registersPK6__halfPKiS3_S1_Pfiiiiii_param_2];
	ld.param.u64 	%rd10, [_Z13bsr_registersPK6__halfPKiS3_S1_Pfiiiiii_param_3];
	ld.param.u64 	%rd11, [_Z13bsr_registersPK6__halfPKiS3_S1_Pfiiiiii_param_4];
	ld.param.u32 	%r108, [_Z13bsr_registersPK6__halfPKiS3_S1_Pfiiiiii_param_5];
	ld.param.u32 	%r109, [_Z13bsr_registersPK6__halfPKiS3_S1_Pfiiiiii_param_6];
	ld.param.u32 	%r110, [_Z13bsr_registersPK6__halfPKiS3_S1_Pfiiiiii_param_7];
	ld.param.u32 	%r111, [_Z13bsr_registersPK6__halfPKiS3_S1_Pfiiiiii_param_8];
	ld.param.u32 	%r112, [_Z13bsr_registersPK6__halfPKiS3_S1_Pfiiiiii_param_9];
	cvta.to.global.u64 	%rd1, %rd10;
	cvta.to.global.u64 	%rd2, %rd11;
	add.u64 	%rd3, %SPL, 0;
	mov.u32 	%r1, %ctaid.x;
	mov.u32 	%r2, %ctaid.y;
	setp.ge.s32 	%p1, %r1, %r111;
	setp.ge.s32 	%p2, %r2, %r112;
	or.pred  	%p3, %p1, %p2;
	@%p3 bra 	$L__BB0_158;
	cvta.to.global.u64 	%rd13, %rd8;
	mov.f32 	%f9, 0f00000000;
	st.local.v4.f32 	[%rd3], {%f9, %f9, %f9, %f9};
	st.local.v4.f32 	[%rd3+16], {%f9, %f9, %f9, %f9};
	st.local.v4.f32 	[%rd3+32], {%f9, %f9, %f9, %f9};
	st.local.v4.f32 	[%rd3+48], {%f9, %f9, %f9, %f9};
	st.local.v4.f32 	[%rd3+64], {%f9, %f9, %f9, %f9};
	st.local.v4.f32 	[%rd3+80], {%f9, %f9, %f9, %f9};
	st.local.v4.f32 	[%rd3+96], {%f9, %f9, %f9, %f9};
	st.local.v4.f32 	[%rd3+112], {%f9, %f9, %f9, %f9};
	st.local.v4.f32 	[%rd3+128], {%f9, %f9, %f9, %f9};
	st.local.v4.f32 	[%rd3+144], {%f9, %f9, %f9, %f9};
	st.local.v4.f32 	[%rd3+160], {%f9, %f9, %f9, %f9};
	st.local.v4.f32 	[%rd3+176], {%f9, %f9, %f9, %f9};
	st.local.v4.f32 	[%rd3+192], {%f9, %f9, %f9, %f9};
	st.local.v4.f32 	[%rd3+208], {%f9, %f9, %f9, %f9};
	st.local.v4.f32 	[%rd3+224], {%f9, %f9, %f9, %f9};
	st.local.v4.f32 	[%rd3+240], {%f9, %f9, %f9, %f9};
	mov.u32 	%r3, %tid.x;
	mul.wide.u32 	%rd14, %r1, 4;
	add.s64 	%rd15, %rd13, %rd14;
	ld.global.nc.u32 	%r378, [%rd15];
	ld.global.nc.u32 	%r5, [%rd15+4];
	setp.ge.s32 	%p4, %r378, %r5;
	@%p4 bra 	$L__BB0_30;
	shl.b32 	%r113, %r2, 7;
	and.b32  	%r6, %r3, 127;
	or.b32  	%r7, %r6, %r113;
	cvta.to.global.u64 	%rd16, %rd7;
	add.s64 	%rd4, %rd16, 1024;
	cvta.to.global.u64 	%rd5, %rd9;
$L__BB0_3:
	shl.b32 	%r114, %r3, 1;
	mov.u32 	%r115, _ZZ13bsr_registersPK6__halfPKiS3_S1_PfiiiiiiE2sA;
	add.s32 	%r116, %r114, %r115;
	add.s32 	%r380, %r116, 1024;
	mul.wide.s32 	%rd17, %r378, 4;
	add.s64 	%rd18, %rd5, %rd17;
	ld.global.nc.u32 	%r13, [%rd18];
	shl.b32 	%r117, %r378, 13;
	or.b32  	%r379, %r3, %r117;
	mov.u32 	%r381, %r3;
$L__BB0_4:
	mul.wide.s32 	%rd19, %r379, 2;
	add.s64 	%rd20, %rd4, %rd19;
	ld.global.nc.u16 	%rs13, [%rd20+-1024];
	st.shared.u16 	[%r380+-1024], %rs13;
	ld.global.nc.u16 	%rs14, [%rd20+-512];
	st.shared.u16 	[%r380+-512], %rs14;
	ld.global.nc.u16 	%rs15, [%rd20];
	st.shared.u16 	[%r380], %rs15;
	ld.global.nc.u16 	%rs16, [%rd20+512];
	st.shared.u16 	[%r380+512], %rs16;
	add.s32 	%r18, %r381, 1024;
	add.s32 	%r380, %r380, 2048;
	add.s32 	%r379, %r379, 1024;
	setp.lt.u32 	%p5, %r381, 7168;
	mov.u32 	%r381, %r18;
	@%p5 bra 	$L__BB0_4;
	shl.b32 	%r21, %r13, 6;
	mov.u32 	%r382, %r3;
$L__BB0_6:
	setp.ge.s32 	%p6, %r7, %r109;
	shr.u32 	%r119, %r382, 7;
	add.s32 	%r23, %r119, %r21;
	setp.ge.s32 	%p7, %r23, %r110;
	or.pred  	%p8, %p7, %p6;
	@%p8 bra 	$L__BB0_8;
	mad.lo.s32 	%r120, %r23, %r109, %r7;
	mul.wide.s32 	%rd21, %r120, 2;
	add.s64 	%rd22, %rd1, %rd21;
	ld.global.nc.u16 	%rs85, [%rd22];
	bra.uni 	$L__BB0_9;
$L__BB0_8:
	mov.f32 	%f10, 0f00000000;
	// begin inline asm
	{  cvt.rn.f16.f32 %rs85, %f10;}

	// end inline asm
$L__BB0_9:
	setp.lt.s32 	%p9, %r7, %r109;
	shl.b32 	%r122, %r382, 1;
	mov.u32 	%r123, _ZZ13bsr_registersPK6__halfPKiS3_S1_PfiiiiiiE2sB;
	add.s32 	%r24, %r123, %r122;
	st.shared.u16 	[%r24], %rs85;
	add.s32 	%r124, %r382, 256;
	shr.u32 	%r125, %r124, 7;
	add.s32 	%r25, %r125, %r21;
	setp.lt.s32 	%p10, %r25, %r110;
	and.pred  	%p11, %p10, %p9;
	@%p11 bra 	$L__BB0_11;
	mov.f32 	%f11, 0f00000000;
	// begin inline asm
	{  cvt.rn.f16.f32 %rs86, %f11;}

	// end inline asm
	bra.uni 	$L__BB0_12;
$L__BB0_11:
	mad.lo.s32 	%r126, %r25, %r109, %r7;
	mul.wide.s32 	%rd23, %r126, 2;
	add.s64 	%rd24, %rd1, %rd23;
	ld.global.nc.u16 	%rs86, [%rd24];
$L__BB0_12:
	setp.lt.s32 	%p12, %r7, %r109;
	st.shared.u16 	[%r24+512], %rs86;
	add.s32 	%r128, %r382, 512;
	shr.u32 	%r129, %r128, 7;
	add.s32 	%r26, %r129, %r21;
	setp.lt.s32 	%p13, %r26, %r110;
	and.pred  	%p14, %p13, %p12;
	@%p14 bra 	$L__BB0_14;
	mov.f32 	%f12, 0f00000000;
	// begin inline asm
	{  cvt.rn.f16.f32 %rs87, %f12;}

	// end inline asm
	bra.uni 	$L__BB0_15;
$L__BB0_14:
	mad.lo.s32 	%r130, %r26, %r109, %r7;
	mul.wide.s32 	%rd25, %r130, 2;
	add.s64 	%rd26, %rd1, %rd25;
	ld.global.nc.u16 	%rs87, [%rd26];
$L__BB0_15:
	setp.lt.s32 	%p15, %r7, %r109;
	st.shared.u16 	[%r24+1024], %rs87;
	add.s32 	%r132, %r382, 768;
	shr.u32 	%r133, %r132, 7;
	add.s32 	%r27, %r133, %r21;
	setp.lt.s32 	%p16, %r27, %r110;
	and.pred  	%p17, %p16, %p15;
	@%p17 bra 	$L__BB0_17;
	mov.f32 	%f13, 0f00000000;
	// begin inline asm
	{  cvt.rn.f16.f32 %rs88, %f13;}

	// end inline asm
	bra.uni 	$L__BB0_18;
$L__BB0_17:
	mad.lo.s32 	%r134, %r27, %r109, %r7;
	mul.wide.s32 	%rd27, %r134, 2;
	add.s64 	%rd28, %rd1, %rd27;
	ld.global.nc.u16 	%rs88, [%rd28];
$L__BB0_18:
	st.shared.u16 	[%r24+1536], %rs88;
	add.s32 	%r28, %r382, 1024;
	setp.lt.u32 	%p18, %r382, 7168;
	mov.u32 	%r382, %r28;
	@%p18 bra 	$L__BB0_6;
	bar.sync 	0;
	mov.b32 	%r383, 0;
$L__BB0_20:
	.pragma "nounroll";
	shl.b32 	%r137, %r383, 8;
	or.b32  	%r30, %r137, %r3;
	shr.u32 	%r138, %r30, 1;
	and.b32  	%r31, %r138, 7744;
	mov.f32 	%f182, 0f00000000;
	mov.b32 	%r384, 0;
$L__BB0_21:
	.pragma "nounroll";
	add.s32 	%r139, %r384, %r31;
	shl.b32 	%r140, %r139, 1;
	add.s32 	%r142, %r115, %r140;
	ld.shared.u16 	%rs21, [%r142];
	// begin inline asm
	{  cvt.f32.f16 %f15, %rs21;}

	// end inline asm
	shl.b32 	%r143, %r6, 1;
	shl.b32 	%r144, %r384, 8;
	or.b32  	%r145, %r144, %r143;
	mov.u32 	%r146, _ZZ13bsr_registersPK6__halfPKiS3_S1_PfiiiiiiE2sB;
	add.s32 	%r147, %r146, %r145;
	ld.shared.u16 	%rs22, [%r147];
	// begin inline asm
	{  cvt.f32.f16 %f16, %rs22;}

	// end inline asm
	fma.rn.f32 	%f31, %f15, %f16, %f182;
	ld.shared.u16 	%rs23, [%r142+2];
	// begin inline asm
	{  cvt.f32.f16 %f17, %rs23;}

	// end inline asm
	ld.shared.u16 	%rs24, [%r147+256];
	// begin inline asm
	{  cvt.f32.f16 %f18, %rs24;}

	// end inline asm
	fma.rn.f32 	%f32, %f17, %f18, %f31;
	ld.shared.u16 	%rs25, [%r142+4];
	// begin inline asm
	{  cvt.f32.f16 %f19, %rs25;}

	// end inline asm
	ld.shared.u16 	%rs26, [%r147+512];
	// begin inline asm
	{  cvt.f32.f16 %f20, %rs26;}

	// end inline asm
	fma.rn.f32 	%f33, %f19, %f20, %f32;
	ld.shared.u16 	%rs27, [%r142+6];
	// begin inline asm
	{  cvt.f32.f16 %f21, %rs27;}

	// end inline asm
	ld.shared.u16 	%rs28, [%r147+768];
	// begin inline asm
	{  cvt.f32.f16 %f22, %rs28;}

	// end inline asm
	fma.rn.f32 	%f34, %f21, %f22, %f33;
	ld.shared.u16 	%rs29, [%r142+8];
	// begin inline asm
	{  cvt.f32.f16 %f23, %rs29;}

	// end inline asm
	ld.shared.u16 	%rs30, [%r147+1024];
	// begin inline asm
	{  cvt.f32.f16 %f24, %rs30;}

	// end inline asm
	fma.rn.f32 	%f35, %f23, %f24, %f34;
	ld.shared.u16 	%rs31, [%r142+10];
	// begin inline asm
	{  cvt.f32.f16 %f25, %rs31;}

	// end inline asm
	ld.shared.u16 	%rs32, [%r147+1280];
	// begin inline asm
	{  cvt.f32.f16 %f26, %rs32;}

	// end inline asm
	fma.rn.f32 	%f36, %f25, %f26, %f35;
	ld.shared.u16 	%rs33, [%r142+12];
	// begin inline asm
	{  cvt.f32.f16 %f27, %rs33;}

	// end inline asm
	ld.shared.u16 	%rs34, [%r147+1536];
	// begin inline asm
	{  cvt.f32.f16 %f28, %rs34;}

	// end inline asm
	fma.rn.f32 	%f37, %f27, %f28, %f36;
	ld.shared.u16 	%rs35, [%r142+14];
	// begin inline asm
	{  cvt.f32.f16 %f29, %rs35;}

	// end inline asm
	ld.shared.u16 	%rs36, [%r147+1792];
	// begin inline asm
	{  cvt.f32.f16 %f30, %rs36;}

	// end inline asm
	fma.rn.f32 	%f182, %f29, %f30, %f37;
	add.s32 	%r384, %r384, 8;
	setp.ne.s32 	%p19, %r384, 64;
	@%p19 bra 	$L__BB0_21;
	mul.wide.u32 	%rd29, %r383, 4;
	add.s64 	%rd6, %rd3, %rd29;
	ld.local.f32 	%f39, [%rd6];
	add.f32 	%f40, %f182, %f39;
	st.local.f32 	[%rd6], %f40;
	add.s32 	%r149, %r30, 256;
	shr.u32 	%r150, %r149, 1;
	and.b32  	%r34, %r150, 7872;
	mov.f32 	%f183, 0f00000000;
	mov.b32 	%r385, 0;
$L__BB0_23:
	.pragma "nounroll";
	add.s32 	%r151, %r385, %r34;
	shl.b32 	%r152, %r151, 1;
	add.s32 	%r154, %r115, %r152;
	ld.shared.u16 	%rs37, [%r154];
	// begin inline asm
	{  cvt.f32.f16 %f41, %rs37;}

	// end inline asm
	shl.b32 	%r155, %r6, 1;
	shl.b32 	%r156, %r385, 8;
	or.b32  	%r157, %r156, %r155;
	mov.u32 	%r158, _ZZ13bsr_registersPK6__halfPKiS3_S1_PfiiiiiiE2sB;
	add.s32 	%r159, %r158, %r157;
	ld.shared.u16 	%rs38, [%r159];
	// begin inline asm
	{  cvt.f32.f16 %f42, %rs38;}

	// end inline asm
	fma.rn.f32 	%f57, %f41, %f42, %f183;
	ld.shared.u16 	%rs39, [%r154+2];
	// begin inline asm
	{  cvt.f32.f16 %f43, %rs39;}

	// end inline asm
	ld.shared.u16 	%rs40, [%r159+256];
	// begin inline asm
	{  cvt.f32.f16 %f44, %rs40;}

	// end inline asm
	fma.rn.f32 	%f58, %f43, %f44, %f57;
	ld.shared.u16 	%rs41, [%r154+4];
	// begin inline asm
	{  cvt.f32.f16 %f45, %rs41;}

	// end inline asm
	ld.shared.u16 	%rs42, [%r159+512];
	// begin inline asm
	{  cvt.f32.f16 %f46, %rs42;}

	// end inline asm
	fma.rn.f32 	%f59, %f45, %f46, %f58;
	ld.shared.u16 	%rs43, [%r154+6];
	// begin inline asm
	{  cvt.f32.f16 %f47, %rs43;}

	// end inline asm
	ld.shared.u16 	%rs44, [%r159+768];
	// begin inline asm
	{  cvt.f32.f16 %f48, %rs44;}

	// end inline asm
	fma.rn.f32 	%f60, %f47, %f48, %f59;
	ld.shared.u16 	%rs45, [%r154+8];
	// begin inline asm
	{  cvt.f32.f16 %f49, %rs45;}

	// end inline asm
	ld.shared.u16 	%rs46, [%r159+1024];
	// begin inline asm
	{  cvt.f32.f16 %f50, %rs46;}

	// end inline asm
	fma.rn.f32 	%f61, %f49, %f50, %f60;
	ld.shared.u16 	%rs47, [%r154+10];
	// begin inline asm
	{  cvt.f32.f16 %f51, %rs47;}

	// end inline asm
	ld.shared.u16 	%rs48, [%r159+1280];
	// begin inline asm
	{  cvt.f32.f16 %f52, %rs48;}

	// end inline asm
	fma.rn.f32 	%f62, %f51, %f52, %f61;
	ld.shared.u16 	%rs49, [%r154+12];
	// begin inline asm
	{  cvt.f32.f16 %f53, %rs49;}

	// end inline asm
	ld.shared.u16 	%rs50, [%r159+1536];
	// begin inline asm
	{  cvt.f32.f16 %f54, %rs50;}

	// end inline asm
	fma.rn.f32 	%f63, %f53, %f54, %f62;
	ld.shared.u16 	%rs51, [%r154+14];
	// begin inline asm
	{  cvt.f32.f16 %f55, %rs51;}

	// end inline asm
	ld.shared.u16 	%rs52, [%r159+1792];
	// begin inline asm
	{  cvt.f32.f16 %f56, %rs52;}

	// end inline asm
	fma.rn.f32 	%f183, %f55, %f56, %f63;
	add.s32 	%r385, %r385, 8;
	setp.ne.s32 	%p20, %r385, 64;
	@%p20 bra 	$L__BB0_23;
	ld.local.f32 	%f65, [%rd6+4];
	add.f32 	%f66, %f183, %f65;
	st.local.f32 	[%rd6+4], %f66;
	add.s32 	%r161, %r30, 512;
	shr.u32 	%r162, %r161, 1;
	and.b32  	%r37, %r162, 8000;
	mov.f32 	%f184, 0f00000000;
	mov.b32 	%r386, 0;
$L__BB0_25:
	.pragma "nounroll";
	add.s32 	%r163, %r386, %r37;
	shl.b32 	%r164, %r163, 1;
	add.s32 	%r166, %r115, %r164;
	ld.shared.u16 	%rs53, [%r166];
	// begin inline asm
	{  cvt.f32.f16 %f67, %rs53;}

	// end inline asm
	shl.b32 	%r167, %r6, 1;
	shl.b32 	%r168, %r386, 8;
	or.b32  	%r169, %r168, %r167;
	mov.u32 	%r170, _ZZ13bsr_registersPK6__halfPKiS3_S1_PfiiiiiiE2sB;
	add.s32 	%r171, %r170, %r169;
	ld.shared.u16 	%rs54, [%r171];
	// begin inline asm
	{  cvt.f32.f16 %f68, %rs54;}

	// end inline asm
	fma.rn.f32 	%f83, %f67, %f68, %f184;
	ld.shared.u16 	%rs55, [%r166+2];
	// begin inline asm
	{  cvt.f32.f16 %f69, %rs55;}

	// end inline asm
	ld.shared.u16 	%rs56, [%r171+256];
	// begin inline asm
	{  cvt.f32.f16 %f70, %rs56;}

	// end inline asm
	fma.rn.f32 	%f84, %f69, %f70, %f83;
	ld.shared.u16 	%rs57, [%r166+4];
	// begin inline asm
	{  cvt.f32.f16 %f71, %rs57;}

	// end inline asm
	ld.shared.u16 	%rs58, [%r171+512];
	// begin inline asm
	{  cvt.f32.f16 %f72, %rs58;}

	// end inline asm
	fma.rn.f32 	%f85, %f71, %f72, %f84;
	ld.shared.u16 	%rs59, [%r166+6];
	// begin inline asm
	{  cvt.f32.f16 %f73, %rs59;}

	// end inline asm
	ld.shared.u16 	%rs60, [%r171+768];
	// begin inline asm
	{  cvt.f32.f16 %f74, %rs60;}

	// end inline asm
	fma.rn.f32 	%f86, %f73, %f74, %f85;
	ld.shared.u16 	%rs61, [%r166+8];
	// begin inline asm
	{  cvt.f32.f16 %f75, %rs61;}

	// end inline asm
	ld.shared.u16 	%rs62, [%r171+1024];
	// begin inline asm
	{  cvt.f32.f16 %f76, %rs62;}

	// end inline asm
	fma.rn.f32 	%f87, %f75, %f76, %f86;
	ld.shared.u16 	%rs63, [%r166+10];
	// begin inline asm
	{  cvt.f32.f16 %f77, %rs63;}

	// end inline asm
	ld.shared.u16 	%rs64, [%r171+1280];
	// begin inline asm
	{  cvt.f32.f16 %f78, %rs64;}

	// end inline asm
	fma.rn.f32 	%f88, %f77, %f78, %f87;
	ld.shared.u16 	%rs65, [%r166+12];
	// begin inline asm
	{  cvt.f32.f16 %f79, %rs65;}

	// end inline asm
	ld.shared.u16 	%rs66, [%r171+1536];
	// begin inline asm
	{  cvt.f32.f16 %f80, %rs66;}

	// end inline asm
	fma.rn.f32 	%f89, %f79, %f80, %f88;
	ld.shared.u16 	%rs67, [%r166+14];
	// begin inline asm
	{  cvt.f32.f16 %f81, %rs67;}

	// end inline asm
	ld.shared.u16 	%rs68, [%r171+1792];
	// begin inline asm
	{  cvt.f32.f16 %f82, %rs68;}

	// end inline asm
	fma.rn.f32 	%f184, %f81, %f82, %f89;
	add.s32 	%r386, %r386, 8;
	setp.ne.s32 	%p21, %r386, 64;
	@%p21 bra 	$L__BB0_25;
	ld.local.f32 	%f91, [%rd6+8];
	add.f32 	%f92, %f184, %f91;
	st.local.f32 	[%rd6+8], %f92;
	add.s32 	%r173, %r30, 768;
	shr.u32 	%r174, %r173, 1;
	and.b32  	%r40, %r174, 8128;
	mov.f32 	%f185, 0f00000000;
	mov.b32 	%r387, 0;
$L__BB0_27:
	.pragma "nounroll";
	add.s32 	%r175, %r387, %r40;
	shl.b32 	%r176, %r175, 1;
	add.s32 	%r178, %r115, %r176;
	ld.shared.u16 	%rs69, [%r178];
	// begin inline asm
	{  cvt.f32.f16 %f93, %rs69;}

	// end inline asm
	shl.b32 	%r179, %r6, 1;
	shl.b32 	%r180, %r387, 8;
	or.b32  	%r181, %r180, %r179;
	mov.u32 	%r182, _ZZ13bsr_registersPK6__halfPKiS3_S1_PfiiiiiiE2sB;
	add.s32 	%r183, %r182, %r181;
	ld.shared.u16 	%rs70, [%r183];
	// begin inline asm
	{  cvt.f32.f16 %f94, %rs70;}

	// end inline asm
	fma.rn.f32 	%f109, %f93, %f94, %f185;
	ld.shared.u16 	%rs71, [%r178+2];
	// begin inline asm
	{  cvt.f32.f16 %f95, %rs71;}

	// end inline asm
	ld.shared.u16 	%rs72, [%r183+256];
	// begin inline asm
	{  cvt.f32.f16 %f96, %rs72;}

	// end inline asm
	fma.rn.f32 	%f110, %f95, %f96, %f109;
	ld.shared.u16 	%rs73, [%r178+4];
	// begin inline asm
	{  cvt.f32.f16 %f97, %rs73;}

	// end inline asm
	ld.shared.u16 	%rs74, [%r183+512];
	// begin inline asm
	{  cvt.f32.f16 %f98, %rs74;}

	// end inline asm
	fma.rn.f32 	%f111, %f97, %f98, %f110;
	ld.shared.u16 	%rs75, [%r178+6];
	// begin inline asm
	{  cvt.f32.f16 %f99, %rs75;}

	// end inline asm
	ld.shared.u16 	%rs76, [%r183+768];
	// begin inline asm
	{  cvt.f32.f16 %f100, %rs76;}

	// end inline asm
	fma.rn.f32 	%f112, %f99, %f100, %f111;
	ld.shared.u16 	%rs77, [%r178+8];
	// begin inline asm
	{  cvt.f32.f16 %f101, %rs77;}

	// end inline asm
	ld.shared.u16 	%rs78, [%r183+1024];
	// begin inline asm
	{  cvt.f32.f16 %f102, %rs78;}

	// end inline asm
	fma.rn.f32 	%f113, %f101, %f102, %f112;
	ld.shared.u16 	%rs79, [%r178+10];
	// begin inline asm
	{  cvt.f32.f16 %f103, %rs79;}

	// end inline asm
	ld.shared.u16 	%rs80, [%r183+1280];
	// begin inline asm
	{  cvt.f32.f16 %f104, %rs80;}

	// end inline asm
	fma.rn.f32 	%f114, %f103, %f104, %f113;
	ld.shared.u16 	%rs81, [%r178+12];
	// begin inline asm
	{  cvt.f32.f16 %f105, %rs81;}

	// end inline asm
	ld.shared.u16 	%rs82, [%r183+1536];
	// begin inline asm
	{  cvt.f32.f16 %f106, %rs82;}

	// end inline asm
	fma.rn.f32 	%f115, %f105, %f106, %f114;
	ld.shared.u16 	%rs83, [%r178+14];
	// begin inline asm
	{  cvt.f32.f16 %f107, %rs83;}

	// end inline asm
	ld.shared.u16 	%rs84, [%r183+1792];
	// begin inline asm
	{  cvt.f32.f16 %f108, %rs84;}

	// end inline asm
	fma.rn.f32 	%f185, %f107, %f108, %f115;
	add.s32 	%r387, %r387, 8;
	setp.ne.s32 	%p22, %r387, 64;
	@%p22 bra 	$L__BB0_27;
	ld.local.f32 	%f116, [%rd6+12];
	add.f32 	%f117, %f185, %f116;
	st.local.f32 	[%rd6+12], %f117;
	add.s32 	%r383, %r383, 4;
	setp.ne.s32 	%p23, %r383, 64;
	@%p23 bra 	$L__BB0_20;
	bar.sync 	0;
	add.s32 	%r378, %r378, 1;
	setp.lt.s32 	%p24, %r378, %r5;
	@%p24 bra 	$L__BB0_3;
$L__BB0_30:
	and.b32  	%r184, %r3, 127;
	shl.b32 	%r8, %r1, 7;
	shl.b32 	%r185, %r2, 7;
	or.b32  	%r186, %r185, %r184;
	setp.lt.s32 	%p25, %r186, %r109;
	shr.u32 	%r187, %r3, 7;
	or.b32  	%r10, %r187, %r8;
	setp.lt.s32 	%p26, %r10, %r108;
	and.pred  	%p27, %p26, %p25;
	@%p27 bra 	$L__BB0_31;
	bra.uni 	$L__BB0_32;
$L__BB0_31:
	ld.local.f32 	%f118, [%rd3];
	mad.lo.s32 	%r188, %r10, %r109, %r186;
	mul.wide.u32 	%rd30, %r188, 4;
	add.s64 	%rd31, %rd2, %rd30;
	st.global.f32 	[%rd31], %f118;
$L__BB0_32:
	setp.ge.s32 	%p28, %r186, %r109;
	or.b32  	%r189, %r3, 256;
	shr.u32 	%r190, %r189, 7;
	add.s32 	%r45, %r190, %r8;
	setp.ge.s32 	%p29, %r45, %r108;
	or.pred  	%p30, %p29, %p28;
	@%p30 bra 	$L__BB0_34;
	ld.local.f32 	%f119, [%rd3+4];
	mad.lo.s32 	%r191, %r45, %r109, %r186;
	mul.wide.u32 	%rd32, %r191, 4;
	add.s64 	%rd33, %rd2, %rd32;
	st.global.f32 	[%rd33], %f119;
$L__BB0_34:
	setp.ge.s32 	%p31, %r186, %r109;
	or.b32  	%r192, %r3, 512;
	shr.u32 	%r193, %r192, 7;
	add.s32 	%r46, %r193, %r8;
	setp.ge.s32 	%p32, %r46, %r108;
	or.pred  	%p33, %p32, %p31;
	@%p33 bra 	$L__BB0_36;
	ld.local.f32 	%f120, [%rd3+8];
	mad.lo.s32 	%r194, %r46, %r109, %r186;
	mul.wide.u32 	%rd34, %r194, 4;
	add.s64 	%rd35, %rd2, %rd34;
	st.global.f32 	[%rd35], %f120;
$L__BB0_36:
	setp.ge.s32 	%p34, %r186, %r109;
	or.b32  	%r195, %r3, 768;
	shr.u32 	%r196, %r195, 7;
	add.s32 	%r47, %r196, %r8;
	setp.ge.s32 	%p35, %r47, %r108;
	or.pred  	%p36, %p35, %p34;
	@%p36 bra 	$L__BB0_38;
	ld.local.f32 	%f121, [%rd3+12];
	mad.lo.s32 	%r197, %r47, %r109, %r186;
	mul.wide.u32 	%rd36, %r197, 4;
	add.s64 	%rd37, %rd2, %rd36;
	st.global.f32 	[%rd37], %f121;
$L__BB0_38:
	setp.ge.s32 	%p37, %r186, %r109;
	or.b32  	%r198, %r3, 1024;
	shr.u32 	%r199, %r198, 7;
	add.s32 	%r48, %r199, %r8;
	setp.ge.s32 	%p38, %r48, %r108;
	or.pred  	%p39, %p38, %p37;
	@%p39 bra 	$L__BB0_40;
	ld.local.f32 	%f122, [%rd3+16];
	mad.lo.s32 	%r200, %r48, %r109, %r186;
	mul.wide.u32 	%rd38, %r200, 4;
	add.s64 	%rd39, %rd2, %rd38;
	st.global.f32 	[%rd39], %f122;
$L__BB0_40:
	setp.ge.s32 	%p40, %r186, %r109;
	or.b32  	%r201, %r3, 1280;
	shr.u32 	%r202, %r201, 7;
	add.s32 	%r49, %r202, %r8;
	setp.ge.s32 	%p41, %r49, %r108;
	or.pred  	%p42, %p41, %p40;
	@%p42 bra 	$L__BB0_42;
	ld.local.f32 	%f123, [%rd3+20];
	mad.lo.s32 	%r203, %r49, %r109, %r186;
	mul.wide.u32 	%rd40, %r203, 4;
	add.s64 	%rd41, %rd2, %rd40;
	st.global.f32 	[%rd41], %f123;
$L__BB0_42:
	setp.ge.s32 	%p43, %r186, %r109;
	or.b32  	%r204, %r3, 1536;
	shr.u32 	%r205, %r204, 7;
	add.s32 	%r50, %r205, %r8;
	setp.ge.s32 	%p44, %r50, %r108;
	or.pred  	%p45, %p44, %p43;
	@%p45 bra 	$L__BB0_44;
	ld.local.f32 	%f124, [%rd3+24];
	mad.lo.s32 	%r206, %r50, %r109, %r186;
	mul.wide.u32 	%rd42, %r206, 4;
	add.s64 	%rd43, %rd2, %rd42;
	st.global.f32 	[%rd43], %f124;
$L__BB0_44:
	setp.ge.s32 	%p46, %r186, %r109;
	or.b32  	%r207, %r3, 1792;
	shr.u32 	%r208, %r207, 7;
	add.s32 	%r51, %r208, %r8;
	setp.ge.s32 	%p47, %r51, %r108;
	or.pred  	%p48, %p47, %p46;
	@%p48 bra 	$L__BB0_46;
	ld.local.f32 	%f125, [%rd3+28];
	mad.lo.s32 	%r209, %r51, %r109, %r186;
	mul.wide.u32 	%rd44, %r209, 4;
	add.s64 	%rd45, %rd2, %rd44;
	st.global.f32 	[%rd45], %f125;
$L__BB0_46:
	setp.ge.s32 	%p49, %r186, %r109;
	or.b32  	%r210, %r3, 2048;
	shr.u32 	%r211, %r210, 7;
	add.s32 	%r52, %r211, %r8;
	setp.ge.s32 	%p50, %r52, %r108;
	or.pred  	%p51, %p50, %p49;
	@%p51 bra 	$L__BB0_48;
	ld.local.f32 	%f126, [%rd3+32];
	mad.lo.s32 	%r212, %r52, %r109, %r186;
	mul.wide.u32 	%rd46, %r212, 4;
	add.s64 	%rd47, %rd2, %rd46;
	st.global.f32 	[%rd47], %f126;
$L__BB0_48:
	setp.ge.s32 	%p52, %r186, %r109;
	or.b32  	%r213, %r3, 2304;
	shr.u32 	%r214, %r213, 7;
	add.s32 	%r53, %r214, %r8;
	setp.ge.s32 	%p53, %r53, %r108;
	or.pred  	%p54, %p53, %p52;
	@%p54 bra 	$L__BB0_50;
	ld.local.f32 	%f127, [%rd3+36];
	mad.lo.s32 	%r215, %r53, %r109, %r186;
	mul.wide.u32 	%rd48, %r215, 4;
	add.s64 	%rd49, %rd2, %rd48;
	st.global.f32 	[%rd49], %f127;
$L__BB0_50:
	setp.ge.s32 	%p55, %r186, %r109;
	or.b32  	%r216, %r3, 2560;
	shr.u32 	%r217, %r216, 7;
	add.s32 	%r54, %r217, %r8;
	setp.ge.s32 	%p56, %r54, %r108;
	or.pred  	%p57, %p56, %p55;
	@%p57 bra 	$L__BB0_52;
	ld.local.f32 	%f128, [%rd3+40];
	mad.lo.s32 	%r218, %r54, %r109, %r186;
	mul.wide.u32 	%rd50, %r218, 4;
	add.s64 	%rd51, %rd2, %rd50;
	st.global.f32 	[%rd51], %f128;
$L__BB0_52:
	setp.ge.s32 	%p58, %r186, %r109;
	or.b32  	%r219, %r3, 2816;
	shr.u32 	%r220, %r219, 7;
	add.s32 	%r55, %r220, %r8;
	setp.ge.s32 	%p59, %r55, %r108;
	or.pred  	%p60, %p59, %p58;
	@%p60 bra 	$L__BB0_54;
	ld.local.f32 	%f129, [%rd3+44];
	mad.lo.s32 	%r221, %r55, %r109, %r186;
	mul.wide.u32 	%rd52, %r221, 4;
	add.s64 	%rd53, %rd2, %rd52;
	st.global.f32 	[%rd53], %f129;
$L__BB0_54:
	setp.ge.s32 	%p61, %r186, %r109;
	or.b32  	%r222, %r3, 3072;
	shr.u32 	%r223, %r222, 7;
	add.s32 	%r56, %r223, %r8;
	setp.ge.s32 	%p62, %r56, %r108;
	or.pred  	%p63, %p62, %p61;
	@%p63 bra 	$L__BB0_56;
	ld.local.f32 	%f130, [%rd3+48];
	mad.lo.s32 	%r224, %r56, %r109, %r186;
	mul.wide.u32 	%rd54, %r224, 4;
	add.s64 	%rd55, %rd2, %rd54;
	st.global.f32 	[%rd55], %f130;
$L__BB0_56:
	setp.ge.s32 	%p64, %r186, %r109;
	or.b32  	%r225, %r3, 3328;
	shr.u32 	%r226, %r225, 7;
	add.s32 	%r57, %r226, %r8;
	setp.ge.s32 	%p65, %r57, %r108;
	or.pred  	%p66, %p65, %p64;
	@%p66 bra 	$L__BB0_58;
	ld.local.f32 	%f131, [%rd3+52];
	mad.lo.s32 	%r227, %r57, %r109, %r186;
	mul.wide.u32 	%rd56, %r227, 4;
	add.s64 	%rd57, %rd2, %rd56;
	st.global.f32 	[%rd57], %f131;
$L__BB0_58:
	setp.ge.s32 	%p67, %r186, %r109;
	or.b32  	%r228, %r3, 3584;
	shr.u32 	%r229, %r228, 7;
	add.s32 	%r58, %r229, %r8;
	setp.ge.s32 	%p68, %r58, %r108;
	or.pred  	%p69, %p68, %p67;
	@%p69 bra 	$L__BB0_60;
	ld.local.f32 	%f132, [%rd3+56];
	mad.lo.s32 	%r230, %r58, %r109, %r186;
	mul.wide.u32 	%rd58, %r230, 4;
	add.s64 	%rd59, %rd2, %rd58;
	st.global.f32 	[%rd59], %f132;
$L__BB0_60:
	setp.ge.s32 	%p70, %r186, %r109;
	or.b32  	%r231, %r3, 3840;
	shr.u32 	%r232, %r231, 7;
	add.s32 	%r59, %r232, %r8;
	setp.ge.s32 	%p71, %r59, %r108;
	or.pred  	%p72, %p71, %p70;
	@%p72 bra 	$L__BB0_62;
	ld.local.f32 	%f133, [%rd3+60];
	mad.lo.s32 	%r233, %r59, %r109, %r186;
	mul.wide.u32 	%rd60, %r233, 4;
	add.s64 	%rd61, %rd2, %rd60;
	st.global.f32 	[%rd61], %f133;
$L__BB0_62:
	setp.ge.s32 	%p73, %r186, %r109;
	or.b32  	%r234, %r3, 4096;
	shr.u32 	%r235, %r234, 7;
	add.s32 	%r60, %r235, %r8;
	setp.ge.s32 	%p74, %r60, %r108;
	or.pred  	%p75, %p74, %p73;
	@%p75 bra 	$L__BB0_64;
	ld.local.f32 	%f134, [%rd3+64];
	mad.lo.s32 	%r236, %r60, %r109, %r186;
	mul.wide.u32 	%rd62, %r236, 4;
	add.s64 	%rd63, %rd2, %rd62;
	st.global.f32 	[%rd63], %f134;
$L__BB0_64:
	setp.ge.s32 	%p76, %r186, %r109;
	or.b32  	%r237, %r3, 4352;
	shr.u32 	%r238, %r237, 7;
	add.s32 	%r61, %r238, %r8;
	setp.ge.s32 	%p77, %r61, %r108;
	or.pred  	%p78, %p77, %p76;
	@%p78 bra 	$L__BB0_66;
	ld.local.f32 	%f135, [%rd3+68];
	mad.lo.s32 	%r239, %r61, %r109, %r186;
	mul.wide.u32 	%rd64, %r239, 4;
	add.s64 	%rd65, %rd2, %rd64;
	st.global.f32 	[%rd65], %f135;
$L__BB0_66:
	setp.ge.s32 	%p79, %r186, %r109;
	or.b32  	%r240, %r3, 4608;
	shr.u32 	%r241, %r240, 7;
	add.s32 	%r62, %r241, %r8;
	setp.ge.s32 	%p80, %r62, %r108;
	or.pred  	%p81, %p80, %p79;
	@%p81 bra 	$L__BB0_68;
	ld.local.f32 	%f136, [%rd3+72];
	mad.lo.s32 	%r242, %r62, %r109, %r186;
	mul.wide.u32 	%rd66, %r242, 4;
	add.s64 	%rd67, %rd2, %rd66;
	st.global.f32 	[%rd67], %f136;
$L__BB0_68:
	setp.ge.s32 	%p82, %r186, %r109;
	or.b32  	%r243, %r3, 4864;
	shr.u32 	%r244, %r243, 7;
	add.s32 	%r63, %r244, %r8;
	setp.ge.s32 	%p83, %r63, %r108;
	or.pred  	%p84, %p83, %p82;
	@%p84 bra 	$L__BB0_70;
	ld.local.f32 	%f137, [%rd3+76];
	mad.lo.s32 	%r245, %r63, %r109, %r186;
	mul.wide.u32 	%rd68, %r245, 4;
	add.s64 	%rd69, %rd2, %rd68;
	st.global.f32 	[%rd69], %f137;
$L__BB0_70:
	setp.ge.s32 	%p85, %r186, %r109;
	or.b32  	%r246, %r3, 5120;
	shr.u32 	%r247, %r246, 7;
	add.s32 	%r64, %r247, %r8;
	setp.ge.s32 	%p86, %r64, %r108;
	or.pred  	%p87, %p86, %p85;
	@%p87 bra 	$L__BB0_72;
	ld.local.f32 	%f138, [%rd3+80];
	mad.lo.s32 	%r248, %r64, %r109, %r186;
	mul.wide.u32 	%rd70, %r248, 4;
	add.s64 	%rd71, %rd2, %rd70;
	st.global.f32 	[%rd71], %f138;
$L__BB0_72:
	setp.ge.s32 	%p88, %r186, %r109;
	or.b32  	%r249, %r3, 5376;
	shr.u32 	%r250, %r249, 7;
	add.s32 	%r65, %r250, %r8;
	setp.ge.s32 	%p89, %r65, %r108;
	or.pred  	%p90, %p89, %p88;
	@%p90 bra 	$L__BB0_74;
	ld.local.f32 	%f139, [%rd3+84];
	mad.lo.s32 	%r251, %r65, %r109, %r186;
	mul.wide.u32 	%rd72, %r251, 4;
	add.s64 	%rd73, %rd2, %rd72;
	st.global.f32 	[%rd73], %f139;
$L__BB0_74:
	setp.ge.s32 	%p91, %r186, %r109;
	or.b32  	%r252, %r3, 5632;
	shr.u32 	%r253, %r252, 7;
	add.s32 	%r66, %r253, %r8;
	setp.ge.s32 	%p92, %r66, %r108;
	or.pred  	%p93, %p92, %p91;
	@%p93 bra 	$L__BB0_76;
	ld.local.f32 	%f140, [%rd3+88];
	mad.lo.s32 	%r254, %r66, %r109, %r186;
	mul.wide.u32 	%rd74, %r254, 4;
	add.s64 	%rd75, %rd2, %rd74;
	st.global.f32 	[%rd75], %f140;
$L__BB0_76:
	setp.ge.s32 	%p94, %r186, %r109;
	or.b32  	%r255, %r3, 5888;
	shr.u32 	%r256, %r255, 7;
	add.s32 	%r67, %r256, %r8;
	setp.ge.s32 	%p95, %r67, %r108;
	or.pred  	%p96, %p95, %p94;
	@%p96 bra 	$L__BB0_78;
	ld.local.f32 	%f141, [%rd3+92];
	mad.lo.s32 	%r257, %r67, %r109, %r186;
	mul.wide.u32 	%rd76, %r257, 4;
	add.s64 	%rd77, %rd2, %rd76;
	st.global.f32 	[%rd77], %f141;
$L__BB0_78:
	setp.ge.s32 	%p97, %r186, %r109;
	or.b32  	%r258, %r3, 6144;
	shr.u32 	%r259, %r258, 7;
	add.s32 	%r68, %r259, %r8;
	setp.ge.s32 	%p98, %r68, %r108;
	or.pred  	%p99, %p98, %p97;
	@%p99 bra 	$L__BB0_80;
	ld.local.f32 	%f142, [%rd3+96];
	mad.lo.s32 	%r260, %r68, %r109, %r186;
	mul.wide.u32 	%rd78, %r260, 4;
	add.s64 	%rd79, %rd2, %rd78;
	st.global.f32 	[%rd79], %f142;
$L__BB0_80:
	setp.ge.s32 	%p100, %r186, %r109;
	or.b32  	%r261, %r3, 6400;
	shr.u32 	%r262, %r261, 7;
	add.s32 	%r69, %r262, %r8;
	setp.ge.s32 	%p101, %r69, %r108;
	or.pred  	%p102, %p101, %p100;
	@%p102 bra 	$L__BB0_82;
	ld.local.f32 	%f143, [%rd3+100];
	mad.lo.s32 	%r263, %r69, %r109, %r186;
	mul.wide.u32 	%rd80, %r263, 4;
	add.s64 	%rd81, %rd2, %rd80;
	st.global.f32 	[%rd81], %f143;
$L__BB0_82:
	setp.ge.s32 	%p103, %r186, %r109;
	or.b32  	%r264, %r3, 6656;
	shr.u32 	%r265, %r264, 7;
	add.s32 	%r70, %r265, %r8;
	setp.ge.s32 	%p104, %r70, %r108;
	or.pred  	%p105, %p104, %p103;
	@%p105 bra 	$L__BB0_84;
	ld.local.f32 	%f144, [%rd3+104];
	mad.lo.s32 	%r266, %r70, %r109, %r186;
	mul.wide.u32 	%rd82, %r266, 4;
	add.s64 	%rd83, %rd2, %rd82;
	st.global.f32 	[%rd83], %f144;
$L__BB0_84:
	setp.ge.s32 	%p106, %r186, %r109;
	or.b32  	%r267, %r3, 6912;
	shr.u32 	%r268, %r267, 7;
	add.s32 	%r71, %r268, %r8;
	setp.ge.s32 	%p107, %r71, %r108;
	or.pred  	%p108, %p107, %p106;
	@%p108 bra 	$L__BB0_86;
	ld.local.f32 	%f145, [%rd3+108];
	mad.lo.s32 	%r269, %r71, %r109, %r186;
	mul.wide.u32 	%rd84, %r269, 4;
	add.s64 	%rd85, %rd2, %rd84;
	st.global.f32 	[%rd85], %f145;
$L__BB0_86:
	setp.ge.s32 	%p109, %r186, %r109;
	or.b32  	%r270, %r3, 7168;
	shr.u32 	%r271, %r270, 7;
	add.s32 	%r72, %r271, %r8;
	setp.ge.s32 	%p110, %r72, %r108;
	or.pred  	%p111, %p110, %p109;
	@%p111 bra 	$L__BB0_88;
	ld.local.f32 	%f146, [%rd3+112];
	mad.lo.s32 	%r272, %r72, %r109, %r186;
	mul.wide.u32 	%rd86, %r272, 4;
	add.s64 	%rd87, %rd2, %rd86;
	st.global.f32 	[%rd87], %f146;
$L__BB0_88:
	setp.ge.s32 	%p112, %r186, %r109;
	or.b32  	%r273, %r3, 7424;
	shr.u32 	%r274, %r273, 7;
	add.s32 	%r73, %r274, %r8;
	setp.ge.s32 	%p113, %r73, %r108;
	or.pred  	%p114, %p113, %p112;
	@%p114 bra 	$L__BB0_90;
	ld.local.f32 	%f147, [%rd3+116];
	mad.lo.s32 	%r275, %r73, %r109, %r186;
	mul.wide.u32 	%rd88, %r275, 4;
	add.s64 	%rd89, %rd2, %rd88;
	st.global.f32 	[%rd89], %f147;
$L__BB0_90:
	setp.ge.s32 	%p115, %r186, %r109;
	or.b32  	%r276, %r3, 7680;
	shr.u32 	%r277, %r276, 7;
	add.s32 	%r74, %r277, %r8;
	setp.ge.s32 	%p116, %r74, %r108;
	or.pred  	%p117, %p116, %p115;
	@%p117 bra 	$L__BB0_92;
	ld.local.f32 	%f148, [%rd3+120];
	mad.lo.s32 	%r278, %r74, %r109, %r186;
	mul.wide.u32 	%rd90, %r278, 4;
	add.s64 	%rd91, %rd2, %rd90;
	st.global.f32 	[%rd91], %f148;
$L__BB0_92:
	setp.ge.s32 	%p118, %r186, %r109;
	or.b32  	%r279, %r3, 7936;
	shr.u32 	%r280, %r279, 7;
	add.s32 	%r75, %r280, %r8;
	setp.ge.s32 	%p119, %r75, %r108;
	or.pred  	%p120, %p119, %p118;
	@%p120 bra 	$L__BB0_94;
	ld.local.f32 	%f149, [%rd3+124];
	mad.lo.s32 	%r281, %r75, %r109, %r186;
	mul.wide.u32 	%rd92, %r281, 4;
	add.s64 	%rd93, %rd2, %rd92;
	st.global.f32 	[%rd93], %f149;
$L__BB0_94:
	setp.ge.s32 	%p121, %r186, %r109;
	or.b32  	%r282, %r3, 8192;
	shr.u32 	%r283, %r282, 7;
	add.s32 	%r76, %r283, %r8;
	setp.ge.s32 	%p122, %r76, %r108;
	or.pred  	%p123, %p122, %p121;
	@%p123 bra 	$L__BB0_96;
	ld.local.f32 	%f150, [%rd3+128];
	mad.lo.s32 	%r284, %r76, %r109, %r186;
	mul.wide.u32 	%rd94, %r284, 4;
	add.s64 	%rd95, %rd2, %rd94;
	st.global.f32 	[%rd95], %f150;
$L__BB0_96:
	setp.ge.s32 	%p124, %r186, %r109;
	or.b32  	%r285, %r3, 8448;
	shr.u32 	%r286, %r285, 7;
	add.s32 	%r77, %r286, %r8;
	setp.ge.s32 	%p125, %r77, %r108;
	or.pred  	%p126, %p125, %p124;
	@%p126 bra 	$L__BB0_98;
	ld.local.f32 	%f151, [%rd3+132];
	mad.lo.s32 	%r287, %r77, %r109, %r186;
	mul.wide.u32 	%rd96, %r287, 4;
	add.s64 	%rd97, %rd2, %rd96;
	st.global.f32 	[%rd97], %f151;
$L__BB0_98:
	setp.ge.s32 	%p127, %r186, %r109;
	or.b32  	%r288, %r3, 8704;
	shr.u32 	%r289, %r288, 7;
	add.s32 	%r78, %r289, %r8;
	setp.ge.s32 	%p128, %r78, %r108;
	or.pred  	%p129, %p128, %p127;
	@%p129 bra 	$L__BB0_100;
	ld.local.f32 	%f152, [%rd3+136];
	mad.lo.s32 	%r290, %r78, %r109, %r186;
	mul.wide.u32 	%rd98, %r290, 4;
	add.s64 	%rd99, %rd2, %rd98;
	st.global.f32 	[%rd99], %f152;
$L__BB0_100:
	setp.ge.s32 	%p130, %r186, %r109;
	or.b32  	%r291, %r3, 8960;
	shr.u32 	%r292, %r291, 7;
	add.s32 	%r79, %r292, %r8;
	setp.ge.s32 	%p131, %r79, %r108;
	or.pred  	%p132, %p131, %p130;
	@%p132 bra 	$L__BB0_102;
	ld.local.f32 	%f153, [%rd3+140];
	mad.lo.s32 	%r293, %r79, %r109, %r186;
	mul.wide.u32 	%rd100, %r293, 4;
	add.s64 	%rd101, %rd2, %rd100;
	st.global.f32 	[%rd101], %f153;
$L__BB0_102:
	setp.ge.s32 	%p133, %r186, %r109;
	or.b32  	%r294, %r3, 9216;
	shr.u32 	%r295, %r294, 7;
	add.s32 	%r80, %r295, %r8;
	setp.ge.s32 	%p134, %r80, %r108;
	or.pred  	%p135, %p134, %p133;
	@%p135 bra 	$L__BB0_104;
	ld.local.f32 	%f154, [%rd3+144];
	mad.lo.s32 	%r296, %r80, %r109, %r186;
	mul.wide.u32 	%rd102, %r296, 4;
	add.s64 	%rd103, %rd2, %rd102;
	st.global.f32 	[%rd103], %f154;
$L__BB0_104:
	setp.ge.s32 	%p136, %r186, %r109;
	or.b32  	%r297, %r3, 9472;
	shr.u32 	%r298, %r297, 7;
	add.s32 	%r81, %r298, %r8;
	setp.ge.s32 	%p137, %r81, %r108;
	or.pred  	%p138, %p137, %p136;
	@%p138 bra 	$L__BB0_106;
	ld.local.f32 	%f155, [%rd3+148];
	mad.lo.s32 	%r299, %r81, %r109, %r186;
	mul.wide.u32 	%rd104, %r299, 4;
	add.s64 	%rd105, %rd2, %rd104;
	st.global.f32 	[%rd105], %f155;
$L__BB0_106:
	setp.ge.s32 	%p139, %r186, %r109;
	or.b32  	%r300, %r3, 9728;
	shr.u32 	%r301, %r300, 7;
	add.s32 	%r82, %r301, %r8;
	setp.ge.s32 	%p140, %r82, %r108;
	or.pred  	%p141, %p140, %p139;
	@%p141 bra 	$L__BB0_108;
	ld.local.f32 	%f156, [%rd3+152];
	mad.lo.s32 	%r302, %r82, %r109, %r186;
	mul.wide.u32 	%rd106, %r302, 4;
	add.s64 	%rd107, %rd2, %rd106;
	st.global.f32 	[%rd107], %f156;
$L__BB0_108:
	setp.ge.s32 	%p142, %r186, %r109;
	or.b32  	%r303, %r3, 9984;
	shr.u32 	%r304, %r303, 7;
	add.s32 	%r83, %r304, %r8;
	setp.ge.s32 	%p143, %r83, %r108;
	or.pred  	%p144, %p143, %p142;
	@%p144 bra 	$L__BB0_110;
	ld.local.f32 	%f157, [%rd3+156];
	mad.lo.s32 	%r305, %r83, %r109, %r186;
	mul.wide.u32 	%rd108, %r305, 4;
	add.s64 	%rd109, %rd2, %rd108;
	st.global.f32 	[%rd109], %f157;
$L__BB0_110:
	setp.ge.s32 	%p145, %r186, %r109;
	or.b32  	%r306, %r3, 10240;
	shr.u32 	%r307, %r306, 7;
	add.s32 	%r84, %r307, %r8;
	setp.ge.s32 	%p146, %r84, %r108;
	or.pred  	%p147, %p146, %p145;
	@%p147 bra 	$L__BB0_112;
	ld.local.f32 	%f158, [%rd3+160];
	mad.lo.s32 	%r308, %r84, %r109, %r186;
	mul.wide.u32 	%rd110, %r308, 4;
	add.s64 	%rd111, %rd2, %rd110;
	st.global.f32 	[%rd111], %f158;
$L__BB0_112:
	setp.ge.s32 	%p148, %r186, %r109;
	or.b32  	%r309, %r3, 10496;
	shr.u32 	%r310, %r309, 7;
	add.s32 	%r85, %r310, %r8;
	setp.ge.s32 	%p149, %r85, %r108;
	or.pred  	%p150, %p149, %p148;
	@%p150 bra 	$L__BB0_114;
	ld.local.f32 	%f159, [%rd3+164];
	mad.lo.s32 	%r311, %r85, %r109, %r186;
	mul.wide.u32 	%rd112, %r311, 4;
	add.s64 	%rd113, %rd2, %rd112;
	st.global.f32 	[%rd113], %f159;
$L__BB0_114:
	setp.ge.s32 	%p151, %r186, %r109;
	or.b32  	%r312, %r3, 10752;
	shr.u32 	%r313, %r312, 7;
	add.s32 	%r86, %r313, %r8;
	setp.ge.s32 	%p152, %r86, %r108;
	or.pred  	%p153, %p152, %p151;
	@%p153 bra 	$L__BB0_116;
	ld.local.f32 	%f160, [%rd3+168];
	mad.lo.s32 	%r314, %r86, %r109, %r186;
	mul.wide.u32 	%rd114, %r314, 4;
	add.s64 	%rd115, %rd2, %rd114;
	st.global.f32 	[%rd115], %f160;
$L__BB0_116:
	setp.ge.s32 	%p154, %r186, %r109;
	or.b32  	%r315, %r3, 11008;
	shr.u32 	%r316, %r315, 7;
	add.s32 	%r87, %r316, %r8;
	setp.ge.s32 	%p155, %r87, %r108;
	or.pred  	%p156, %p155, %p154;
	@%p156 bra 	$L__BB0_118;
	ld.local.f32 	%f161, [%rd3+172];
	mad.lo.s32 	%r317, %r87, %r109, %r186;
	mul.wide.u32 	%rd116, %r317, 4;
	add.s64 	%rd117, %rd2, %rd116;
	st.global.f32 	[%rd117], %f161;
$L__BB0_118:
	setp.ge.s32 	%p157, %r186, %r109;
	or.b32  	%r318, %r3, 11264;
	shr.u32 	%r319, %r318, 7;
	add.s32 	%r88, %r319, %r8;
	setp.ge.s32 	%p158, %r88, %r108;
	or.pred  	%p159, %p158, %p157;
	@%p159 bra 	$L__BB0_120;
	ld.local.f32 	%f162, [%rd3+176];
	mad.lo.s32 	%r320, %r88, %r109, %r186;
	mul.wide.u32 	%rd118, %r320, 4;
	add.s64 	%rd119, %rd2, %rd118;
	st.global.f32 	[%rd119], %f162;
$L__BB0_120:
	setp.ge.s32 	%p160, %r186, %r109;
	or.b32  	%r321, %r3, 11520;
	shr.u32 	%r322, %r321, 7;
	add.s32 	%r89, %r322, %r8;
	setp.ge.s32 	%p161, %r89, %r108;
	or.pred  	%p162, %p161, %p160;
	@%p162 bra 	$L__BB0_122;
	ld.local.f32 	%f163, [%rd3+180];
	mad.lo.s32 	%r323, %r89, %r109, %r186;
	mul.wide.u32 	%rd120, %r323, 4;
	add.s64 	%rd121, %rd2, %rd120;
	st.global.f32 	[%rd121], %f163;
$L__BB0_122:
	setp.ge.s32 	%p163, %r186, %r109;
	or.b32  	%r324, %r3, 11776;
	shr.u32 	%r325, %r324, 7;
	add.s32 	%r90, %r325, %r8;
	setp.ge.s32 	%p164, %r90, %r108;
	or.pred  	%p165, %p164, %p163;
	@%p165 bra 	$L__BB0_124;
	ld.local.f32 	%f164, [%rd3+184];
	mad.lo.s32 	%r326, %r90, %r109, %r186;
	mul.wide.u32 	%rd122, %r326, 4;
	add.s64 	%rd123, %rd2, %rd122;
	st.global.f32 	[%rd123], %f164;
$L__BB0_124:
	setp.ge.s32 	%p166, %r186, %r109;
	or.b32  	%r327, %r3, 12032;
	shr.u32 	%r328, %r327, 7;
	add.s32 	%r91, %r328, %r8;
	setp.ge.s32 	%p167, %r91, %r108;
	or.pred  	%p168, %p167, %p166;
	@%p168 bra 	$L__BB0_126;
	ld.local.f32 	%f165, [%rd3+188];
	mad.lo.s32 	%r329, %r91, %r109, %r186;
	mul.wide.u32 	%rd124, %r329, 4;
	add.s64 	%rd125, %rd2, %rd124;
	st.global.f32 	[%rd125], %f165;
$L__BB0_126:
	setp.ge.s32 	%p169, %r186, %r109;
	or.b32  	%r330, %r3, 12288;
	shr.u32 	%r331, %r330, 7;
	add.s32 	%r92, %r331, %r8;
	setp.ge.s32 	%p170, %r92, %r108;
	or.pred  	%p171, %p170, %p169;
	@%p171 bra 	$L__BB0_128;
	ld.local.f32 	%f166, [%rd3+192];
	mad.lo.s32 	%r332, %r92, %r109, %r186;
	mul.wide.u32 	%rd126, %r332, 4;
	add.s64 	%rd127, %rd2, %rd126;
	st.global.f32 	[%rd127], %f166;
$L__BB0_128:
	setp.ge.s32 	%p172, %r186, %r109;
	or.b32  	%r333, %r3, 12544;
	shr.u32 	%r334, %r333, 7;
	add.s32 	%r93, %r334, %r8;
	setp.ge.s32 	%p173, %r93, %r108;
	or.pred  	%p174, %p173, %p172;
	@%p174 bra 	$L__BB0_130;
	ld.local.f32 	%f167, [%rd3+196];
	mad.lo.s32 	%r335, %r93, %r109, %r186;
	mul.wide.u32 	%rd128, %r335, 4;
	add.s64 	%rd129, %rd2, %rd128;
	st.global.f32 	[%rd129], %f167;
$L__BB0_130:
	setp.ge.s32 	%p175, %r186, %r109;
	or.b32  	%r336, %r3, 12800;
	shr.u32 	%r337, %r336, 7;
	add.s32 	%r94, %r337, %r8;
	setp.ge.s32 	%p176, %r94, %r108;
	or.pred  	%p177, %p176, %p175;
	@%p177 bra 	$L__BB0_132;
	ld.local.f32 	%f168, [%rd3+200];
	mad.lo.s32 	%r338, %r94, %r109, %r186;
	mul.wide.u32 	%rd130, %r338, 4;
	add.s64 	%rd131, %rd2, %rd130;
	st.global.f32 	[%rd131], %f168;
$L__BB0_132:
	setp.ge.s32 	%p178, %r186, %r109;
	or.b32  	%r339, %r3, 13056;
	shr.u32 	%r340, %r339, 7;
	add.s32 	%r95, %r340, %r8;
	setp.ge.s32 	%p179, %r95, %r108;
	or.pred  	%p180, %p179, %p178;
	@%p180 bra 	$L__BB0_134;
	ld.local.f32 	%f169, [%rd3+204];
	mad.lo.s32 	%r341, %r95, %r109, %r186;
	mul.wide.u32 	%rd132, %r341, 4;
	add.s64 	%rd133, %rd2, %rd132;
	st.global.f32 	[%rd133], %f169;
$L__BB0_134:
	setp.ge.s32 	%p181, %r186, %r109;
	or.b32  	%r342, %r3, 13312;
	shr.u32 	%r343, %r342, 7;
	add.s32 	%r96, %r343, %r8;
	setp.ge.s32 	%p182, %r96, %r108;
	or.pred  	%p183, %p182, %p181;
	@%p183 bra 	$L__BB0_136;
	ld.local.f32 	%f170, [%rd3+208];
	mad.lo.s32 	%r344, %r96, %r109, %r186;
	mul.wide.u32 	%rd134, %r344, 4;
	add.s64 	%rd135, %rd2, %rd134;
	st.global.f32 	[%rd135], %f170;
$L__BB0_136:
	setp.ge.s32 	%p184, %r186, %r109;
	or.b32  	%r345, %r3, 13568;
	shr.u32 	%r346, %r345, 7;
	add.s32 	%r97, %r346, %r8;
	setp.ge.s32 	%p185, %r97, %r108;
	or.pred  	%p186, %p185, %p184;
	@%p186 bra 	$L__BB0_138;
	ld.local.f32 	%f171, [%rd3+212];
	mad.lo.s32 	%r347, %r97, %r109, %r186;
	mul.wide.u32 	%rd136, %r347, 4;
	add.s64 	%rd137, %rd2, %rd136;
	st.global.f32 	[%rd137], %f171;
$L__BB0_138:
	setp.ge.s32 	%p187, %r186, %r109;
	or.b32  	%r348, %r3, 13824;
	shr.u32 	%r349, %r348, 7;
	add.s32 	%r98, %r349, %r8;
	setp.ge.s32 	%p188, %r98, %r108;
	or.pred  	%p189, %p188, %p187;
	@%p189 bra 	$L__BB0_140;
	ld.local.f32 	%f172, [%rd3+216];
	mad.lo.s32 	%r350, %r98, %r109, %r186;
	mul.wide.u32 	%rd138, %r350, 4;
	add.s64 	%rd139, %rd2, %rd138;
	st.global.f32 	[%rd139], %f172;
$L__BB0_140:
	setp.ge.s32 	%p190, %r186, %r109;
	or.b32  	%r351, %r3, 14080;
	shr.u32 	%r352, %r351, 7;
	add.s32 	%r99, %r352, %r8;
	setp.ge.s32 	%p191, %r99, %r108;
	or.pred  	%p192, %p191, %p190;
	@%p192 bra 	$L__BB0_142;
	ld.local.f32 	%f173, [%rd3+220];
	mad.lo.s32 	%r353, %r99, %r109, %r186;
	mul.wide.u32 	%rd140, %r353, 4;
	add.s64 	%rd141, %rd2, %rd140;
	st.global.f32 	[%rd141], %f173;
$L__BB0_142:
	setp.ge.s32 	%p193, %r186, %r109;
	or.b32  	%r354, %r3, 14336;
	shr.u32 	%r355, %r354, 7;
	add.s32 	%r100, %r355, %r8;
	setp.ge.s32 	%p194, %r100, %r108;
	or.pred  	%p195, %p194, %p193;
	@%p195 bra 	$L__BB0_144;
	ld.local.f32 	%f174, [%rd3+224];
	mad.lo.s32 	%r356, %r100, %r109, %r186;
	mul.wide.u32 	%rd142, %r356, 4;
	add.s64 	%rd143, %rd2, %rd142;
	st.global.f32 	[%rd143], %f174;
$L__BB0_144:
	setp.ge.s32 	%p196, %r186, %r109;
	or.b32  	%r357, %r3, 14592;
	shr.u32 	%r358, %r357, 7;
	add.s32 	%r101, %r358, %r8;
	setp.ge.s32 	%p197, %r101, %r108;
	or.pred  	%p198, %p197, %p196;
	@%p198 bra 	$L__BB0_146;
	ld.local.f32 	%f175, [%rd3+228];
	mad.lo.s32 	%r359, %r101, %r109, %r186;
	mul.wide.u32 	%rd144, %r359, 4;
	add.s64 	%rd145, %rd2, %rd144;
	st.global.f32 	[%rd145], %f175;
$L__BB0_146:
	setp.ge.s32 	%p199, %r186, %r109;
	or.b32  	%r360, %r3, 14848;
	shr.u32 	%r361, %r360, 7;
	add.s32 	%r102, %r361, %r8;
	setp.ge.s32 	%p200, %r102, %r108;
	or.pred  	%p201, %p200, %p199;
	@%p201 bra 	$L__BB0_148;
	ld.local.f32 	%f176, [%rd3+232];
	mad.lo.s32 	%r362, %r102, %r109, %r186;
	mul.wide.u32 	%rd146, %r362, 4;
	add.s64 	%rd147, %rd2, %rd146;
	st.global.f32 	[%rd147], %f176;
$L__BB0_148:
	setp.ge.s32 	%p202, %r186, %r109;
	or.b32  	%r363, %r3, 15104;
	shr.u32 	%r364, %r363, 7;
	add.s32 	%r103, %r364, %r8;
	setp.ge.s32 	%p203, %r103, %r108;
	or.pred  	%p204, %p203, %p202;
	@%p204 bra 	$L__BB0_150;
	ld.local.f32 	%f177, [%rd3+236];
	mad.lo.s32 	%r365, %r103, %r109, %r186;
	mul.wide.u32 	%rd148, %r365, 4;
	add.s64 	%rd149, %rd2, %rd148;
	st.global.f32 	[%rd149], %f177;
$L__BB0_150:
	setp.ge.s32 	%p205, %r186, %r109;
	or.b32  	%r366, %r3, 15360;
	shr.u32 	%r367, %r366, 7;
	add.s32 	%r104, %r367, %r8;
	setp.ge.s32 	%p206, %r104, %r108;
	or.pred  	%p207, %p206, %p205;
	@%p207 bra 	$L__BB0_152;
	ld.local.f32 	%f178, [%rd3+240];
	mad.lo.s32 	%r368, %r104, %r109, %r186;
	mul.wide.u32 	%rd150, %r368, 4;
	add.s64 	%rd151, %rd2, %rd150;
	st.global.f32 	[%rd151], %f178;
$L__BB0_152:
	setp.ge.s32 	%p208, %r186, %r109;
	or.b32  	%r369, %r3, 15616;
	shr.u32 	%r370, %r369, 7;
	add.s32 	%r105, %r370, %r8;
	setp.ge.s32 	%p209, %r105, %r108;
	or.pred  	%p210, %p209, %p208;
	@%p210 bra 	$L__BB0_154;
	ld.local.f32 	%f179, [%rd3+244];
	mad.lo.s32 	%r371, %r105, %r109, %r186;
	mul.wide.u32 	%rd152, %r371, 4;
	add.s64 	%rd153, %rd2, %rd152;
	st.global.f32 	[%rd153], %f179;
$L__BB0_154:
	setp.ge.s32 	%p211, %r186, %r109;
	or.b32  	%r372, %r3, 15872;
	shr.u32 	%r373, %r372, 7;
	add.s32 	%r106, %r373, %r8;
	setp.ge.s32 	%p212, %r106, %r108;
	or.pred  	%p213, %p212, %p211;
	@%p213 bra 	$L__BB0_156;
	ld.local.f32 	%f180, [%rd3+248];
	mad.lo.s32 	%r374, %r106, %r109, %r186;
	mul.wide.u32 	%rd154, %r374, 4;
	add.s64 	%rd155, %rd2, %rd154;
	st.global.f32 	[%rd155], %f180;
$L__BB0_156:
	setp.ge.s32 	%p214, %r186, %r109;
	or.b32  	%r375, %r3, 16128;
	shr.u32 	%r376, %r375, 7;
	add.s32 	%r107, %r376, %r8;
	setp.ge.s32 	%p215, %r107, %r108;
	or.pred  	%p216, %p215, %p214;
	@%p216 bra 	$L__BB0_158;
	ld.local.f32 	%f181, [%rd3+252];
	mad.lo.s32 	%r377, %r107, %r109, %r186;
	mul.wide.u32 	%rd156, %r377, 4;
	add.s64 	%rd157, %rd2, %rd156;
	st.global.f32 	[%rd157], %f181;
$L__BB0_158:
	ret;

}


// ===== COMPILED SASS (sm_100) =====

	.target	sm_100

	.elftype	@"ET_EXEC"


//--------------------- .note.nv.tkinfo           --------------------------
	.section	.note.nv.tkinfo,"",@"SHT_NOTE"
	.sectionflags	@"SHF_NOTE_NV_TKINFO"
	.tkinfo
        /*0018*/ 	.word	0x00000002
        /*0030*/ 	.string	""
        /*0030*/ 	.string	"ptxas"
        /*0030*/ 	.string	"Cuda compilation tools, release 13.0, V13.0.88"
        /*0030*/ 	.string	"Build cuda_13.0.r13.0/compiler.36424714_0"
        /*0030*/ 	.string	"-arch sm_100 -m 64 "



//--------------------- .note.nv.cuinfo           --------------------------
	.section	.note.nv.cuinfo,"",@"SHT_NOTE"
	.sectionflags	@"SHF_NOTE_NV_CUINFO"
        /*0018*/ 	.short	0x0002
        /*001a*/ 	.short	0x0064
        /*001c*/ 	.short	0x0082
	.zero		2


//--------------------- .nv.info                  --------------------------
	.section	.nv.info,"",@"SHT_CUDA_INFO"
	.align	4


	//----- nvinfo : EIATTR_REGCOUNT
	.align		4
        /*0000*/ 	.byte	0x04, 0x2f
        /*0002*/ 	.short	(.L_1 - .L_0)
	.align		4
.L_0:
        /*0004*/ 	.word	index@(_Z13bsr_registersPK6__halfPKiS3_S1_Pfiiiiii)
        /*0008*/ 	.word	0x00000026


	//----- nvinfo : EIATTR_FRAME_SIZE
	.align		4
.L_1:
        /*000c*/ 	.byte	0x04, 0x11
        /*000e*/ 	.short	(.L_3 - .L_2)
	.align		4
.L_2:
        /*0010*/ 	.word	index@(_Z13bsr_registersPK6__halfPKiS3_S1_Pfiiiiii)
        /*0014*/ 	.word	0x00000100


	//----- nvinfo : EIATTR_MIN_STACK_SIZE
	.align		4
.L_3:
        /*0018*/ 	.byte	0x04, 0x12
        /*001a*/ 	.short	(.L_5 - .L_4)
	.align		4
.L_4:
        /*001c*/ 	.word	index@(_Z13bsr_registersPK6__halfPKiS3_S1_Pfiiiiii)
        /*0020*/ 	.word	0x00000100
.L_5:


//--------------------- .nv.compat                --------------------------
	.section	.nv.compat,"",@"SHT_CUDA_COMPAT_INFO"
	.align	4
        /*0000*/ 	.byte	0x02, 0x09, 0x00, 0x00, 0x02, 0x02, 0x01, 0x00, 0x02, 0x05, 0x05, 0x00, 0x03, 0x07, 0x01, 0x01
        /*0010*/ 	.byte	0x02, 0x03, 0x00, 0x00, 0x02, 0x06, 0x01, 0x00, 0x04, 0x0b, 0x08, 0x00, 0x09, 0x00, 0x00, 0x00
        /*0020*/ 	.byte	0x00, 0x00, 0x00, 0x00


//--------------------- .nv.info._Z13bsr_registersPK6__halfPKiS3_S1_Pfiiiiii --------------------------
	.section	.nv.info._Z13bsr_registersPK6__halfPKiS3_S1_Pfiiiiii,"",@"SHT_CUDA_INFO"
	.sectionflags	@""
	.align	4


	//----- nvinfo : EIATTR_CUDA_API_VERSION
	.align		4
        /*0000*/ 	.byte	0x04, 0x37
        /*0002*/ 	.short	(.L_7 - .L_6)
.L_6:
        /*0004*/ 	.word	0x00000082


	//----- nvinfo : EIATTR_KPARAM_INFO
	.align		4
.L_7:
        /*0008*/ 	.byte	0x04, 0x17
        /*000a*/ 	.short	(.L_9 - .L_8)
.L_8:
        /*000c*/ 	.word	0x00000000
        /*0010*/ 	.short	0x000a
        /*0012*/ 	.short	0x003c
        /*0014*/ 	.byte	0x00, 0xf0, 0x11, 0x00


	//----- nvinfo : EIATTR_KPARAM_INFO
	.align		4
.L_9:
        /*0018*/ 	.byte	0x04, 0x17
        /*001a*/ 	.short	(.L_11 - .L_10)
.L_10:
        /*001c*/ 	.word	0x00000000
        /*0020*/ 	.short	0x0009
        /*0022*/ 	.short	0x0038
        /*0024*/ 	.byte	0x00, 0xf0, 0x11, 0x00


	//----- nvinfo : EIATTR_KPARAM_INFO
	.align		4
.L_11:
        /*0028*/ 	.byte	0x04, 0x17
        /*002a*/ 	.short	(.L_13 - .L_12)
.L_12:
        /*002c*/ 	.word	0x00000000
        /*0030*/ 	.short	0x0008
        /*0032*/ 	.short	0x0034
        /*0034*/ 	.byte	0x00, 0xf0, 0x11, 0x00


	//----- nvinfo : EIATTR_KPARAM_INFO
	.align		4
.L_13:
        /*0038*/ 	.byte	0x04, 0x17
        /*003a*/ 	.short	(.L_15 - .L_14)
.L_14:
        /*003c*/ 	.word	0x00000000
        /*0040*/ 	.short	0x0007
        /*0042*/ 	.short	0x0030
        /*0044*/ 	.byte	0x00, 0xf0, 0x11, 0x00


	//----- nvinfo : EIATTR_KPARAM_INFO
	.align		4
.L_15:
        /*0048*/ 	.byte	0x04, 0x17
        /*004a*/ 	.short	(.L_17 - .L_16)
.L_16:
        /*004c*/ 	.word	0x00000000
        /*0050*/ 	.short	0x0006
        /*0052*/ 	.short	0x002c
        /*0054*/ 	.byte	0x00, 0xf0, 0x11, 0x00


	//----- nvinfo : EIATTR_KPARAM_INFO
	.align		4
.L_17:
        /*0058*/ 	.byte	0x04, 0x17
        /*005a*/ 	.short	(.L_19 - .L_18)
.L_18:
        /*005c*/ 	.word	0x00000000
        /*0060*/ 	.short	0x0005
        /*0062*/ 	.short	0x0028
        /*0064*/ 	.byte	0x00, 0xf0, 0x11, 0x00


	//----- nvinfo : EIATTR_KPARAM_INFO
	.align		4
.L_19:
        /*0068*/ 	.byte	0x04, 0x17
        /*006a*/ 	.short	(.L_21 - .L_20)
.L_20:
        /*006c*/ 	.word	0x00000000
        /*0070*/ 	.short	0x0004
        /*0072*/ 	.short	0x0020
        /*0074*/ 	.byte	0x00, 0xf5, 0x21, 0x00


	//----- nvinfo : EIATTR_KPARAM_INFO
	.align		4
.L_21:
        /*0078*/ 	.byte	0x04, 0x17
        /*007a*/ 	.short	(.L_23 - .L_22)
.L_22:
        /*007c*/ 	.word	0x00000000
        /*0080*/ 	.short	0x0003
        /*0082*/ 	.short	0x0018
        /*0084*/ 	.byte	0x00, 0xf5, 0x21, 0x00


	//----- nvinfo : EIATTR_KPARAM_INFO
	.align		4
.L_23:
        /*0088*/ 	.byte	0x04, 0x17
        /*008a*/ 	.short	(.L_25 - .L_24)
.L_24:
        /*008c*/ 	.word	0x00000000
        /*0090*/ 	.short	0x0002
        /*0092*/ 	.short	0x0010
        /*0094*/ 	.byte	0x00, 0xf5, 0x21, 0x00


	//----- nvinfo : EIATTR_KPARAM_INFO
	.align		4
.L_25:
        /*0098*/ 	.byte	0x04, 0x17
        /*009a*/ 	.short	(.L_27 - .L_26)
.L_26:
        /*009c*/ 	.word	0x00000000
        /*00a0*/ 	.short	0x0001
        /*00a2*/ 	.short	0x0008
        /*00a4*/ 	.byte	0x00, 0xf5, 0x21, 0x00


	//----- nvinfo : EIATTR_KPARAM_INFO
	.align		4
.L_27:
        /*00a8*/ 	.byte	0x04, 0x17
        /*00aa*/ 	.short	(.L_29 - .L_28)
.L_28:
        /*00ac*/ 	.word	0x00000000
        /*00b0*/ 	.short	0x0000
        /*00b2*/ 	.short	0x0000
        /*00b4*/ 	.byte	0x00, 0xf5, 0x21, 0x00


	//----- nvinfo : EIATTR_SPARSE_MMA_MASK
	.align		4
.L_29:
        /*00b8*/ 	.byte	0x03, 0x50
        /*00ba*/ 	.short	0x0000


	//----- nvinfo : EIATTR_MAXREG_COUNT
	.align		4
        /*00bc*/ 	.byte	0x03, 0x1b
        /*00be*/ 	.short	0x00ff


	//----- nvinfo : EIATTR_NUM_BARRIERS
	.align		4
        /*00c0*/ 	.byte	0x02, 0x4c
        /*00c2*/ 	.byte	0x01
	.zero		1


	//----- nvinfo : EIATTR_MERCURY_ISA_VERSION
	.align		4
        /*00c4*/ 	.byte	0x03, 0x5f
        /*00c6*/ 	.short	0x0101


	//----- nvinfo : EIATTR_VRC_CTA_INIT_COUNT
	.align		4
        /*00c8*/ 	.byte	0x02, 0x4a
	.zero		1
	.zero		1


	//----- nvinfo : EIATTR_EXIT_INSTR_OFFSETS
	.align		4
        /*00cc*/ 	.byte	0x04, 0x1c
        /*00ce*/ 	.short	(.L_31 - .L_30)


	//   ....[0]....
.L_30:
        /*00d0*/ 	.word	0x00000080


	//   ....[1]....
        /*00d4*/ 	.word	0x000034c0


	//   ....[2]....
        /*00d8*/ 	.word	0x00003520


	//----- nvinfo : EIATTR_MAX_THREADS
	.align		4
.L_31:
        /*00dc*/ 	.byte	0x04, 0x05
        /*00de*/ 	.short	(.L_33 - .L_32)
.L_32:
        /*00e0*/ 	.word	0x00000100
        /*00e4*/ 	.word	0x00000001
        /*00e8*/ 	.word	0x00000001


	//----- nvinfo : EIATTR_CRS_STACK_SIZE
	.align		4
.L_33:
        /*00ec*/ 	.byte	0x04, 0x1e
        /*00ee*/ 	.short	(.L_35 - .L_34)
.L_34:
        /*00f0*/ 	.word	0x00000000


	//----- nvinfo : EIATTR_CBANK_PARAM_SIZE
	.align		4
.L_35:
        /*00f4*/ 	.byte	0x03, 0x19
        /*00f6*/ 	.short	0x0040


	//----- nvinfo : EIATTR_PARAM_CBANK
	.align		4
        /*00f8*/ 	.byte	0x04, 0x0a
        /*00fa*/ 	.short	(.L_37 - .L_36)
	.align		4
.L_36:
        /*00fc*/ 	.word	index@(.nv.constant0._Z13bsr_registersPK6__halfPKiS3_S1_Pfiiiiii)
        /*0100*/ 	.short	0x0380
        /*0102*/ 	.short	0x0040


	//----- nvinfo : EIATTR_SW_WAR
	.align		4
.L_37:
        /*0104*/ 	.byte	0x04, 0x36
        /*0106*/ 	.short	(.L_39 - .L_38)
.L_38:
        /*0108*/ 	.word	0x00000008
.L_39:


//--------------------- .nv.callgraph             --------------------------
	.section	.nv.callgraph,"",@"SHT_CUDA_CALLGRAPH"
	.align	4
	.sectionentsize	8
	.align		4
        /*0000*/ 	.word	0x00000000
	.align		4
        /*0004*/ 	.word	0xffffffff
	.align		4
        /*0008*/ 	.word	0x00000000
	.align		4
        /*000c*/ 	.word	0xfffffffe
	.align		4
        /*0010*/ 	.word	0x00000000
	.align		4
        /*0014*/ 	.word	0xfffffffd
	.align		4
        /*0018*/ 	.word	0x00000000
	.align		4
        /*001c*/ 	.word	0xfffffffc


//--------------------- .text._Z13bsr_registersPK6__halfPKiS3_S1_Pfiiiiii --------------------------
	.section	.text._Z13bsr_registersPK6__halfPKiS3_S1_Pfiiiiii,"ax",@progbits
	.align	128
        .global         _Z13bsr_registersPK6__halfPKiS3_S1_Pfiiiiii
        .type           _Z13bsr_registersPK6__halfPKiS3_S1_Pfiiiiii,@function
        .size           _Z13bsr_registersPK6__halfPKiS3_S1_Pfiiiiii,(.L_x_12 - _Z13bsr_registersPK6__halfPKiS3_S1_Pfiiiiii)
        .other          _Z13bsr_registersPK6__halfPKiS3_S1_Pfiiiiii,@"STO_CUDA_ENTRY STV_DEFAULT"
_Z13bsr_registersPK6__halfPKiS3_S1_Pfiiiiii:
.text._Z13bsr_registersPK6__halfPKiS3_S1_Pfiiiiii:
[----:B------:R-:W0:Y:S01]  /*0000*/  LDC R1, c[0x0][0x37c] ;  /* 0x0000df00ff017b82 */ /* 0x000e220000000800 */
[----:B------:R-:W1:Y:S01]  /*0010*/  S2R R17, SR_CTAID.Y ;  /* 0x0000000000117919 */ /* 0x000e620000002600 */
[----:B------:R-:W1:Y:S01]  /*0020*/  LDCU UR4, c[0x0][0x3b8] ;  /* 0x00007700ff0477ac */ /* 0x000e620008000800 */
[----:B0-----:R-:W-:Y:S01]  /*0030*/  VIADD R1, R1, 0xffffff00 ;  /* 0xffffff0001017836 */ /* 0x001fe20000000000 */
[----:B------:R-:W0:Y:S01]  /*0040*/  S2R R18, SR_CTAID.X ;  /* 0x0000000000127919 */ /* 0x000e220000002500 */
[----:B------:R-:W0:Y:S01]  /*0050*/  LDCU UR5, c[0x0][0x3b4] ;  /* 0x00007680ff0577ac */ /* 0x000e220008000800 */
[----:B-1----:R-:W-:-:S04]  /*0060*/  ISETP.GE.AND P0, PT, R17, UR4, PT ;  /* 0x0000000411007c0c */ /* 0x002fc8000bf06270 */
[----:B0-----:R-:W-:-:S13]  /*0070*/  ISETP.GE.OR P0, PT, R18, UR5, P0 ;  /* 0x0000000512007c0c */ /* 0x001fda0008706670 */
[----:B------:R-:W-:Y:S05]  /*0080*/  @P0 EXIT ;  /* 0x000000000000094d */ /* 0x000fea0003800000 */
[----:B------:R-:W0:Y:S01]  /*0090*/  LDC.64 R2, c[0x0][0x388] ;  /* 0x0000e200ff027b82 */ /* 0x000e220000000a00 */
[----:B------:R-:W1:Y:S01]  /*00a0*/  LDCU.64 UR10, c[0x0][0x358] ;  /* 0x00006b00ff0a77ac */ /* 0x000e620008000a00 */
[----:B0-----:R-:W-:-:S05]  /*00b0*/  IMAD.WIDE.U32 R2, R18, 0x4, R2 ;  /* 0x0000000412027825 */ /* 0x001fca00078e0002 */
[----:B-1----:R-:W2:Y:S04]  /*00c0*/  LDG.E.CONSTANT R5, desc[UR10][R2.64] ;  /* 0x0000000a02057981 */ /* 0x002ea8000c1e9900 */
[----:B------:R-:W2:Y:S04]  /*00d0*/  LDG.E.CONSTANT R6, desc[UR10][R2.64+0x4] ;  /* 0x0000040a02067981 */ /* 0x000ea8000c1e9900 */
[----:B------:R0:W-:Y:S04]  /*00e0*/  STL.128 [R1], RZ ;  /* 0x000000ff01007387 */ /* 0x0001e80000100c00 */
[----:B------:R0:W-:Y:S04]  /*00f0*/  STL.128 [R1+0x10], RZ ;  /* 0x000010ff01007387 */ /* 0x0001e80000100c00 */
[----:B------:R0:W-:Y:S04]  /*0100*/  STL.128 [R1+0x20], RZ ;  /* 0x000020ff01007387 */ /* 0x0001e80000100c00 */
[----:B------:R0:W-:Y:S04]  /*0110*/  STL.128 [R1+0x30], RZ ;  /* 0x000030ff01007387 */ /* 0x0001e80000100c00 */
[----:B------:R0:W-:Y:S04]  /*0120*/  STL.128 [R1+0x40], RZ ;  /* 0x000040ff01007387 */ /* 0x0001e80000100c00 */
[----:B------:R0:W-:Y:S04]  /*0130*/  STL.128 [R1+0x50], RZ ;  /* 0x000050ff01007387 */ /* 0x0001e80000100c00 */
[----:B------:R0:W-:Y:S04]  /*0140*/  STL.128 [R1+0x60], RZ ;  /* 0x000060ff01007387 */ /* 0x0001e80000100c00 */
[----:B------:R0:W-:Y:S01]  /*0150*/  STL.128 [R1+0x70], RZ ;  /* 0x000070ff01007387 */ /* 0x0001e20000100c00 */
[----:B------:R-:W1:Y:S03]  /*0160*/  S2R R0, SR_TID.X ;  /* 0x0000000000007919 */ /* 0x000e660000002100 */
[----:B------:R0:W-:Y:S04]  /*0170*/  STL.128 [R1+0x80], RZ ;  /* 0x000080ff01007387 */ /* 0x0001e80000100c00 */
[----:B------:R0:W-:Y:S04]  /*0180*/  STL.128 [R1+0x90], RZ ;  /* 0x000090ff01007387 */ /* 0x0001e80000100c00 */
[----:B------:R0:W-:Y:S04]  /*0190*/  STL.128 [R1+0xa0], RZ ;  /* 0x0000a0ff01007387 */ /* 0x0001e80000100c00 */
[----:B------:R0:W-:Y:S04]  /*01a0*/  STL.128 [R1+0xb0], RZ ;  /* 0x0000b0ff01007387 */ /* 0x0001e80000100c00 */
[----:B------:R0:W-:Y:S04]  /*01b0*/  STL.128 [R1+0xc0], RZ ;  /* 0x0000c0ff01007387 */ /* 0x0001e80000100c00 */
[----:B------:R0:W-:Y:S04]  /*01c0*/  STL.128 [R1+0xd0], RZ ;  /* 0x0000d0ff01007387 */ /* 0x0001e80000100c00 */
[----:B------:R0:W-:Y:S04]  /*01d0*/  STL.128 [R1+0xe0], RZ ;  /* 0x0000e0ff01007387 */ /* 0x0001e80000100c00 */
[----:B------:R0:W-:Y:S01]  /*01e0*/  STL.128 [R1+0xf0], RZ ;  /* 0x0000f0ff01007387 */ /* 0x0001e20000100c00 */
[----:B--2---:R-:W-:-:S13]  /*01f0*/  ISETP.GE.AND P0, PT, R5, R6, PT ;  /* 0x000000060500720c */ /* 0x004fda0003f06270 */
[----:B01----:R-:W-:Y:S05]  /*0200*/  @P0 BRA `(.L_x_0) ;  /* 0x0000001000a80947 */ /* 0x003fea0003800000 */
[----:B------:R-:W0:Y:S01]  /*0210*/  LDCU.64 UR6, c[0x0][0x380] ;  /* 0x00007000ff0677ac */ /* 0x000e220008000a00 */
[----:B------:R-:W-:Y:S02]  /*0220*/  LOP3.LUT R4, R0, 0x7f, RZ, 0xc0, !PT ;  /* 0x0000007f00047812 */ /* 0x000fe400078ec0ff */
[----:B------:R-:W-:-:S03]  /*0230*/  MOV R3, R5 ;  /* 0x0000000500037202 */ /* 0x000fc60000000f00 */
[----:B------:R-:W-:Y:S01]  /*0240*/  IMAD R2, R17, 0x80, R4 ;  /* 0x0000008011027824 */ /* 0x000fe200078e0204 */
[----:B0-----:R-:W-:-:S04]  /*0250*/  UIADD3 UR6, UP0, UPT, UR6, 0x400, URZ ;  /* 0x0000040006067890 */ /* 0x001fc8000ff1e0ff */
[----:B------:R-:W-:-:S12]  /*0260*/  UIADD3.X UR7, UPT, UPT, URZ, UR7, URZ, UP0, !UPT ;  /* 0x00000007ff077290 */ /* 0x000fd800087fe4ff */
.L_x_10:
[----:B------:R-:W0:Y:S02]  /*0270*/  LDC.64 R8, c[0x0][0x390] ;  /* 0x0000e400ff087b82 */ /* 0x000e240000000a00 */
[----:B0-----:R-:W-:-:S05]  /*0280*/  IMAD.WIDE R8, R3, 0x4, R8 ;  /* 0x0000000403087825 */ /* 0x001fca00078e0208 */
[----:B------:R0:W5:Y:S01]  /*0290*/  LDG.E.CONSTANT R11, desc[UR10][R8.64] ;  /* 0x0000000a080b7981 */ /* 0x000162000c1e9900 */
[----:B-1----:R-:W1:Y:S01]  /*02a0*/  S2UR UR5, SR_CgaCtaId ;  /* 0x00000000000579c3 */ /* 0x002e620000008800 */
[----:B------:R-:W-:Y:S01]  /*02b0*/  UMOV UR4, 0x400 ;  /* 0x0000040000047882 */ /* 0x000fe20000000000 */
[C---:B------:R-:W-:Y:S01]  /*02c0*/  SHF.L.U32 R7, R3.reuse, 0xd, RZ ;  /* 0x0000000d03077819 */ /* 0x040fe200000006ff */
[----:B------:R-:W-:Y:S01]  /*02d0*/  VIADD R3, R3, 0x1 ;  /* 0x0000000103037836 */ /* 0x000fe20000000000 */
[----:B------:R-:W-:Y:S01]  /*02e0*/  BSSY.RECONVERGENT B0, `(.L_x_1) ;  /* 0x0000017000007945 */ /* 0x000fe20003800200 */
[----:B------:R-:W-:Y:S02]  /*02f0*/  MOV R10, R0 ;  /* 0x00000000000a7202 */ /* 0x000fe40000000f00 */
[----:B------:R-:W-:Y:S02]  /*0300*/  LOP3.LUT R7, R0, R7, RZ, 0xfc, !PT ;  /* 0x0000000700077212 */ /* 0x000fe400078efcff */
[----:B------:R-:W-:Y:S01]  /*0310*/  ISETP.GE.AND P1, PT, R3, R6, PT ;  /* 0x000000060300720c */ /* 0x000fe20003f26270 */
[----:B-1----:R-:W-:-:S06]  /*0320*/  ULEA UR4, UR5, UR4, 0x18 ;  /* 0x0000000405047291 */ /* 0x002fcc000f8ec0ff */
[----:B------:R-:W-:-:S05]  /*0330*/  LEA R5, R0, UR4, 0x1 ;  /* 0x0000000400057c11 */ /* 0x000fca000f8e08ff */
[----:B0-----:R-:W-:-:S07]  /*0340*/  VIADD R5, R5, 0x400 ;  /* 0x0000040005057836 */ /* 0x001fce0000000000 */
.L_x_2:
[----:B------:R-:W-:Y:S01]  /*0350*/  MOV R8, UR6 ;  /* 0x0000000600087c02 */ /* 0x000fe20008000f00 */
[----:B------:R-:W-:-:S04]  /*0360*/  IMAD.U32 R9, RZ, RZ, UR7 ;  /* 0x00000007ff097e24 */ /* 0x000fc8000f8e00ff */
[----:B------:R-:W-:-:S05]  /*0370*/  IMAD.WIDE R8, R7, 0x2, R8 ;  /* 0x0000000207087825 */ /* 0x000fca00078e0208 */
[----:B------:R-:W2:Y:S04]  /*0380*/  LDG.E.U16.CONSTANT R12, desc[UR10][R8.64+-0x400] ;  /* 0xfffc000a080c7981 */ /* 0x000ea8000c1e9500 */
[----:B------:R-:W3:Y:S04]  /*0390*/  LDG.E.U16.CONSTANT R14, desc[UR10][R8.64+-0x200] ;  /* 0xfffe000a080e7981 */ /* 0x000ee8000c1e9500 */
[----:B------:R-:W4:Y:S04]  /*03a0*/  LDG.E.U16.CONSTANT R16, desc[UR10][R8.64] ;  /* 0x0000000a08107981 */ /* 0x000f28000c1e9500 */
[----:B------:R-:W4:Y:S01]  /*03b0*/  LDG.E.U16.CONSTANT R20, desc[UR10][R8.64+0x200] ;  /* 0x0002000a08147981 */ /* 0x000f22000c1e9500 */
[C---:B------:R-:W-:Y:S01]  /*03c0*/  ISETP.GE.U32.AND P0, PT, R10.reuse, 0x1c00, PT ;  /* 0x00001c000a00780c */ /* 0x040fe20003f06070 */
[----:B------:R-:W-:Y:S01]  /*03d0*/  VIADD R7, R7, 0x400 ;  /* 0x0000040007077836 */ /* 0x000fe20000000000 */
[----:B------:R-:W-:Y:S01]  /*03e0*/  IADD3 R10, PT, PT, R10, 0x400, RZ ;  /* 0x000004000a0a7810 */ /* 0x000fe20007ffe0ff */
[----:B--2---:R-:W-:Y:S04]  /*03f0*/  STS.U16 [R5+-0x400], R12 ;  /* 0xfffc000c05007388 */ /* 0x004fe80000000400 */
[----:B---3--:R-:W-:Y:S04]  /*0400*/  STS.U16 [R5+-0x200], R14 ;  /* 0xfffe000e05007388 */ /* 0x008fe80000000400 */
[----:B----4-:R-:W-:Y:S04]  /*0410*/  STS.U16 [R5], R16 ;  /* 0x0000001005007388 */ /* 0x010fe80000000400 */
[----:B------:R0:W-:Y:S02]  /*0420*/  STS.U16 [R5+0x200], R20 ;  /* 0x0002001405007388 */ /* 0x0001e40000000400 */
[----:B0-----:R-:W-:Y:S01]  /*0430*/  IADD3 R5, PT, PT, R5, 0x800, RZ ;  /* 0x0000080005057810 */ /* 0x001fe20007ffe0ff */
[----:B------:R-:W-:Y:S06]  /*0440*/  @!P0 BRA `(.L_x_2) ;  /* 0xfffffffc00c08947 */ /* 0x000fec000383ffff */
[----:B------:R-:W-:Y:S05]  /*0450*/  BSYNC.RECONVERGENT B0 ;  /* 0x0000000000007941 */ /* 0x000fea0003800200 */
.L_x_1:
[----:B------:R-:W0:Y:S01]  /*0460*/  LDCU UR5, c[0x0][0x3ac] ;  /* 0x00007580ff0577ac */ /* 0x000e220008000800 */
[----:B------:R-:W-:Y:S01]  /*0470*/  BSSY.RECONVERGENT B0, `(.L_x_3) ;  /* 0x0000032000007945 */ /* 0x000fe20003800200 */
[----:B-----5:R-:W-:Y:S01]  /*0480*/  IMAD.SHL.U32 R5, R11, 0x40, RZ ;  /* 0x000000400b057824 */ /* 0x020fe200078e00ff */
[----:B------:R-:W-:Y:S01]  /*0490*/  MOV R16, R0 ;  /* 0x0000000000107202 */ /* 0x000fe20000000f00 */
[----:B------:R-:W1:Y:S01]  /*04a0*/  LDCU UR12, c[0x0][0x3ac] ;  /* 0x00007580ff0c77ac */ /* 0x000e620008000800 */
[----:B------:R-:W2:Y:S01]  /*04b0*/  LDCU UR9, c[0x0][0x3b0] ;  /* 0x00007600ff0977ac */ /* 0x000ea20008000800 */
[----:B0-----:R-:W-:-:S13]  /*04c0*/  ISETP.GE.AND P2, PT, R2, UR5, PT ;  /* 0x0000000502007c0c */ /* 0x001fda000bf46270 */
.L_x_4:
[C---:B------:R-:W-:Y:S01]  /*04d0*/  IADD3 R10, PT, PT, R16.reuse, 0x200, RZ ;  /* 0x00000200100a7810 */ /* 0x040fe20007ffe0ff */
[C---:B------:R-:W-:Y:S01]  /*04e0*/  VIADD R8, R16.reuse, 0x100 ;  /* 0x0000010010087836 */ /* 0x040fe20000000000 */
[CC--:B0-----:R-:W-:Y:S01]  /*04f0*/  LEA.HI R7, R16.reuse, R5.reuse, RZ, 0x19 ;  /* 0x0000000510077211 */ /* 0x0c1fe200078fc8ff */
[----:B------:R-:W-:Y:S01]  /*0500*/  VIADD R12, R16, 0x300 ;  /* 0x00000300100c7836 */ /* 0x000fe20000000000 */
[----:B-1----:R-:W-:Y:S02]  /*0510*/  ISETP.GE.AND P0, PT, R2, UR12, PT ;  /* 0x0000000c02007c0c */ /* 0x002fe4000bf06270 */
[-C--:B------:R-:W-:Y:S02]  /*0520*/  LEA.HI R21, R10, R5.reuse, RZ, 0x19 ;  /* 0x000000050a157211 */ /* 0x080fe400078fc8ff */
[----:B------:R-:W-:Y:S02]  /*0530*/  LEA.HI R19, R8, R5, RZ, 0x19 ;  /* 0x0000000508137211 */ /* 0x000fe400078fc8ff */
[----:B--2---:R-:W-:-:S02]  /*0540*/  ISETP.GE.OR P3, PT, R7, UR9, P2 ;  /* 0x0000000907007c0c */ /* 0x004fc40009766670 */
[----:B------:R-:W-:Y:S02]  /*0550*/  ISETP.LT.AND P5, PT, R21, UR9, !P0 ;  /* 0x0000000915007c0c */ /* 0x000fe4000c7a1270 */
[----:B------:R-:W-:Y:S02]  /*0560*/  LEA.HI R23, R12, R5, RZ, 0x19 ;  /* 0x000000050c177211 */ /* 0x000fe400078fc8ff */
[----:B------:R-:W-:Y:S02]  /*0570*/  ISETP.LT.AND P4, PT, R19, UR9, !P0 ;  /* 0x0000000913007c0c */ /* 0x000fe4000c781270 */
[----:B------:R-:W-:-:S05]  /*0580*/  ISETP.LT.AND P0, PT, R23, UR9, !P0 ;  /* 0x0000000917007c0c */ /* 0x000fca000c701270 */
[----:B------:R-:W0:Y:S01]  /*0590*/  @!P3 LDC.64 R14, c[0x0][0x398] ;  /* 0x0000e600ff0ebb82 */ /* 0x000e220000000a00 */
[--C-:B------:R-:W-:Y:S02]  /*05a0*/  @!P3 IMAD R7, R7, UR12, R2.reuse ;  /* 0x0000000c0707bc24 */ /* 0x100fe4000f8e0202 */
[----:B------:R-:W-:-:S03]  /*05b0*/  @P5 IMAD R21, R21, UR12, R2 ;  /* 0x0000000c15155c24 */ /* 0x000fc6000f8e0202 */
[----:B------:R-:W-:Y:S02]  /*05c0*/  @P4 IMAD R19, R19, UR12, R2 ;  /* 0x0000000c13134c24 */ /* 0x000fe4000f8e0202 */
[----:B------:R-:W1:Y:S08]  /*05d0*/  @P5 LDC.64 R12, c[0x0][0x398] ;  /* 0x0000e600ff0c5b82 */ /* 0x000e700000000a00 */
[----:B------:R-:W2:Y:S08]  /*05e0*/  @P4 LDC.64 R10, c[0x0][0x398] ;  /* 0x0000e600ff0a4b82 */ /* 0x000eb00000000a00 */
[----:B------:R-:W3:Y:S01]  /*05f0*/  @P0 LDC.64 R8, c[0x0][0x398] ;  /* 0x0000e600ff080b82 */ /* 0x000ee20000000a00 */
[----:B0-----:R-:W-:Y:S01]  /*0600*/  @!P3 IMAD.WIDE R14, R7, 0x2, R14 ;  /* 0x00000002070eb825 */ /* 0x001fe200078e020e */
[----:B------:R-:W-:-:S02]  /*0610*/  @!P4 PRMT R7, RZ, 0x7610, R7 ;  /* 0x00007610ff07c816 */ /* 0x000fc40000000007 */
[----:B------:R-:W-:-:S03]  /*0620*/  @!P0 PRMT R20, RZ, 0x7610, R20 ;  /* 0x00007610ff148816 */ /* 0x000fc60000000014 */
[----:B------:R0:W4:Y:S01]  /*0630*/  @!P3 LDG.E.U16.CONSTANT R14, desc[UR10][R14.64] ;  /* 0x0000000a0e0eb981 */ /* 0x000122000c1e9500 */
[----:B-1----:R-:W-:-:S04]  /*0640*/  @P5 IMAD.WIDE R12, R21, 0x2, R12 ;  /* 0x00000002150c5825 */ /* 0x002fc800078e020c */
[----:B------:R-:W-:Y:S02]  /*0650*/  @P0 IMAD R21, R23, UR12, R2 ;  /* 0x0000000c17150c24 */ /* 0x000fe4000f8e0202 */
[----:B--2---:R-:W-:Y:S01]  /*0660*/  @P4 IMAD.WIDE R10, R19, 0x2, R10 ;  /* 0x00000002130a4825 */ /* 0x004fe200078e020a */
[----:B------:R-:W-:-:S04]  /*0670*/  @!P5 PRMT R19, RZ, 0x7610, R19 ;  /* 0x00007610ff13d816 */ /* 0x000fc80000000013 */
[----:B------:R-:W2:Y:S01]  /*0680*/  @P4 LDG.E.U16.CONSTANT R7, desc[UR10][R10.64] ;  /* 0x0000000a0a074981 */ /* 0x000ea2000c1e9500 */
[----:B---3--:R-:W-:-:S03]  /*0690*/  @P0 IMAD.WIDE R8, R21, 0x2, R8 ;  /* 0x0000000215080825 */ /* 0x008fc600078e0208 */
[----:B------:R-:W3:Y:S04]  /*06a0*/  @P5 LDG.E.U16.CONSTANT R19, desc[UR10][R12.64] ;  /* 0x0000000a0c135981 */ /* 0x000ee8000c1e9500 */
[----:B------:R-:W5:Y:S01]  /*06b0*/  @P0 LDG.E.U16.CONSTANT R20, desc[UR10][R8.64] ;  /* 0x0000000a08140981 */ /* 0x000f62000c1e9500 */
[----:B------:R-:W1:Y:S01]  /*06c0*/  S2UR UR8, SR_CgaCtaId ;  /* 0x00000000000879c3 */ /* 0x000e620000008800 */
[----:B------:R-:W-:Y:S02]  /*06d0*/  UMOV UR5, 0x400 ;  /* 0x0000040000057882 */ /* 0x000fe40000000000 */
[----:B------:R-:W-:Y:S01]  /*06e0*/  UIADD3 UR5, UPT, UPT, UR5, 0x4000, URZ ;  /* 0x0000400005057890 */ /* 0x000fe2000fffe0ff */
[----:B------:R-:W-:-:S03]  /*06f0*/  ISETP.GE.U32.AND P0, PT, R16, 0x1c00, PT ;  /* 0x00001c001000780c */ /* 0x000fc60003f06070 */
[----:B-1----:R-:W-:-:S06]  /*0700*/  ULEA UR5, UR8, UR5, 0x18 ;  /* 0x0000000508057291 */ /* 0x002fcc000f8ec0ff */
[C---:B0-----:R-:W-:Y:S02]  /*0710*/  LEA R15, R16.reuse, UR5, 0x1 ;  /* 0x00000005100f7c11 */ /* 0x041fe4000f8e08ff */
[----:B------:R-:W-:Y:S02]  /*0720*/  IADD3 R16, PT, PT, R16, 0x400, RZ ;  /* 0x0000040010107810 */ /* 0x000fe40007ffe0ff */
[----:B------:R-:W-:-:S05]  /*0730*/  @P3 PRMT R14, RZ, 0x7610, R14 ;  /* 0x00007610ff0e3816 */ /* 0x000fca000000000e */
[----:B----4-:R0:W-:Y:S04]  /*0740*/  STS.U16 [R15], R14 ;  /* 0x0000000e0f007388 */ /* 0x0101e80000000400 */
[----:B--2---:R0:W-:Y:S04]  /*0750*/  STS.U16 [R15+0x200], R7 ;  /* 0x000200070f007388 */ /* 0x0041e80000000400 */
[----:B---3--:R0:W-:Y:S04]  /*0760*/  STS.U16 [R15+0x400], R19 ;  /* 0x000400130f007388 */ /* 0x0081e80000000400 */
[----:B-----5:R0:W-:Y:S01]  /*0770*/  STS.U16 [R15+0x600], R20 ;  /* 0x000600140f007388 */ /* 0x0201e20000000400 */
[----:B------:R-:W-:Y:S05]  /*0780*/  @!P0 BRA `(.L_x_4) ;  /* 0xfffffffc00508947 */ /* 0x000fea000383ffff */
[----:B------:R-:W-:Y:S05]  /*0790*/  BSYNC.RECONVERGENT B0 ;  /* 0x0000000000007941 */ /* 0x000fea0003800200 */
.L_x_3:
[----:B------:R-:W-:Y:S01]  /*07a0*/  BAR.SYNC.DEFER_BLOCKING 0x0 ;  /* 0x0000000000007b1d */ /* 0x000fe20000010000 */
[----:B------:R-:W-:-:S07]  /*07b0*/  IMAD.MOV.U32 R12, RZ, RZ, RZ ;  /* 0x000000ffff0c7224 */ /* 0x000fce00078e00ff */
.L_x_9:
[----:B-1----:R-:W1:Y:S01]  /*07c0*/  S2UR UR8, SR_CgaCtaId ;  /* 0x00000000000879c3 */ /* 0x002e620000008800 */
[----:B------:R-:W-:Y:S01]  /*07d0*/  SHF.L.U32 R5, R12, 0x8, RZ ;  /* 0x000000080c057819 */ /* 0x000fe200000006ff */
[----:B------:R-:W-:Y:S01]  /*07e0*/  UMOV UR5, 0x400 ;  /* 0x0000040000057882 */ /* 0x000fe20000000000 */
[----:B0-----:R-:W-:Y:S01]  /*07f0*/  HFMA2 R7, -RZ, RZ, 0, 0 ;  /* 0x00000000ff077431 */ /* 0x001fe200000001ff */
[----:B------:R-:W-:Y:S01]  /*0800*/  UIADD3 UR5, UPT, UPT, UR5, 0x4000, URZ ;  /* 0x0000400005057890 */ /* 0x000fe2000fffe0ff */
[----:B------:R-:W-:Y:S01]  /*0810*/  LOP3.LUT R5, R5, R0, RZ, 0xfc, !PT ;  /* 0x0000000005057212 */ /* 0x000fe200078efcff */
[----:B------:R-:W-:-:S03]  /*0820*/  IMAD.MOV.U32 R20, RZ, RZ, RZ ;  /* 0x000000ffff147224 */ /* 0x000fc600078e00ff */
[----:B------:R-:W-:-:S04]  /*0830*/  SHF.R.U32.HI R14, RZ, 0x1, R5 ;  /* 0x00000001ff0e7819 */ /* 0x000fc80000011605 */
[----:B------:R-:W-:Y:S01]  /*0840*/  LOP3.LUT R14, R14, 0x1e40, RZ, 0xc0, !PT ;  /* 0x00001e400e0e7812 */ /* 0x000fe200078ec0ff */
[----:B-1----:R-:W-:-:S12]  /*0850*/  ULEA UR5, UR8, UR5, 0x18 ;  /* 0x0000000508057291 */ /* 0x002fd8000f8ec0ff */
.L_x_5:
[----:B------:R-:W-:Y:S01]  /*0860*/  IMAD.IADD R8, R14, 0x1, R7 ;  /* 0x000000010e087824 */ /* 0x000fe200078e0207 */
[C---:B------:R-:W-:Y:S01]  /*0870*/  LEA R22, R7.reuse, R4, 0x7 ;  /* 0x0000000407167211 */ /* 0x040fe200078e38ff */
[----:B------:R-:W-:-:S03]  /*0880*/  VIADD R7, R7, 0x8 ;  /* 0x0000000807077836 */ /* 0x000fc60000000000 */
[----:B------:R-:W-:Y:S02]  /*0890*/  LEA R21, R8, UR4, 0x1 ;  /* 0x0000000408157c11 */ /* 0x000fe4000f8e08ff */
[----:B------:R-:W-:Y:S02]  /*08a0*/  LEA R22, R22, UR5, 0x1 ;  /* 0x0000000516167c11 */ /* 0x000fe4000f8e08ff */
[----:B------:R-:W-:Y:S01]  /*08b0*/  ISETP.NE.AND P0, PT, R7, 0x40, PT ;  /* 0x000000400700780c */ /* 0x000fe20003f05270 */
[----:B------:R-:W0:Y:S04]  /*08c0*/  LDS.64 R10, [R21] ;  /* 0x00000000150a7984 */ /* 0x000e280000000a00 */
[----:B------:R-:W1:Y:S04]  /*08d0*/  LDS.U16 R24, [R22] ;  /* 0x0000000016187984 */ /* 0x000e680000000400 */
[----:B------:R-:W2:Y:S04]  /*08e0*/  LDS.U16 R25, [R22+0x100] ;  /* 0x0001000016197984 */ /* 0x000ea80000000400 */
[----:B------:R-:W3:Y:S04]  /*08f0*/  LDS.U16 R26, [R22+0x200] ;  /* 0x00020000161a7984 */ /* 0x000ee80000000400 */
[----:B------:R-:W4:Y:S04]  /*0900*/  LDS.U16 R28, [R22+0x300] ;  /* 0x00030000161c7984 */ /* 0x000f280000000400 */
[----:B------:R-:W5:Y:S04]  /*0910*/  LDS.64 R8, [R21+0x8] ;  /* 0x0000080015087984 */ /* 0x000f680000000a00 */
[----:B------:R-:W5:Y:S04]  /*0920*/  LDS.U16 R19, [R22+0x400] ;  /* 0x0004000016137984 */ /* 0x000f680000000400 */
[----:B------:R-:W5:Y:S04]  /*0930*/  LDS.U16 R15, [R22+0x500] ;  /* 0x00050000160f7984 */ /* 0x000f680000000400 */
[----:B------:R-:W5:Y:S04]  /*0940*/  LDS.U16 R13, [R22+0x600] ;  /* 0x00060000160d7984 */ /* 0x000f680000000400 */
[----:B------:R-:W5:Y:S01]  /*0950*/  LDS.U16 R16, [R22+0x700] ;  /* 0x0007000016107984 */ /* 0x000f620000000400 */
[----:B0-----:R-:W-:-:S02]  /*0960*/  HADD2.F32 R23, -RZ, R10.H0_H0 ;  /* 0x2000000aff177230 */ /* 0x001fc40000004100 */
[----:B------:R-:W-:Y:S02]  /*0970*/  HADD2.F32 R10, -RZ, R10.H1_H1 ;  /* 0x3000000aff0a7230 */ /* 0x000fe40000004100 */
[----:B-1----:R-:W-:Y:S02]  /*0980*/  HADD2.F32 R24, -RZ, R24.H0_H0 ;  /* 0x20000018ff187230 */ /* 0x002fe40000004100 */
[----:B------:R-:W-:Y:S02]  /*0990*/  HADD2.F32 R27, -RZ, R11.H0_H0 ;  /* 0x2000000bff1b7230 */ /* 0x000fe40000004100 */
[----:B--2---:R-:W-:Y:S02]  /*09a0*/  HADD2.F32 R25, -RZ, R25.H0_H0 ;  /* 0x20000019ff197230 */ /* 0x004fe40000004100 */
[----:B------:R-:W-:Y:S01]  /*09b0*/  FFMA R23, R23, R24, R20 ;  /* 0x0000001817177223 */ /* 0x000fe20000000014 */
[----:B------:R-:W-:Y:S02]  /*09c0*/  HADD2.F32 R11, -RZ, R11.H1_H1 ;  /* 0x3000000bff0b7230 */ /* 0x000fe40000004100 */
[----:B---3--:R-:W-:-:S02]  /*09d0*/  HADD2.F32 R26, -RZ, R26.H0_H0 ;  /* 0x2000001aff1a7230 */ /* 0x008fc40000004100 */
[----:B------:R-:W-:Y:S01]  /*09e0*/  FFMA R10, R10, R25, R23 ;  /* 0x000000190a0a7223 */ /* 0x000fe20000000017 */
[----:B----4-:R-:W-:-:S03]  /*09f0*/  HADD2.F32 R28, -RZ, R28.H0_H0 ;  /* 0x2000001cff1c7230 */ /* 0x010fc60000004100 */
[----:B------:R-:W-:Y:S01]  /*0a00*/  FFMA R10, R27, R26, R10 ;  /* 0x0000001a1b0a7223 */ /* 0x000fe2000000000a */
[----:B-----5:R-:W-:-:S03]  /*0a10*/  HADD2.F32 R21, -RZ, R8.H0_H0 ;  /* 0x20000008ff157230 */ /* 0x020fc60000004100 */
[----:B------:R-:W-:Y:S01]  /*0a20*/  FFMA R10, R11, R28, R10 ;  /* 0x0000001c0b0a7223 */ /* 0x000fe2000000000a */
[----:B------:R-:W-:Y:S02]  /*0a30*/  HADD2.F32 R11, -RZ, R8.H1_H1 ;  /* 0x30000008ff0b7230 */ /* 0x000fe40000004100 */
[----:B------:R-:W-:Y:S02]  /*0a40*/  HADD2.F32 R19, -RZ, R19.H0_H0 ;  /* 0x20000013ff137230 */ /* 0x000fe40000004100 */
[----:B------:R-:W-:-:S03]  /*0a50*/  HADD2.F32 R15, -RZ, R15.H0_H0 ;  /* 0x2000000fff0f7230 */ /* 0x000fc60000004100 */
[----:B------:R-:W-:Y:S01]  /*0a60*/  FFMA R10, R21, R19, R10 ;  /* 0x00000013150a7223 */ /* 0x000fe2000000000a */
[----:B------:R-:W-:Y:S02]  /*0a70*/  HADD2.F32 R19, -RZ, R9.H0_H0 ;  /* 0x20000009ff137230 */ /* 0x000fe40000004100 */
[----:B------:R-:W-:Y:S02]  /*0a80*/  HADD2.F32 R13, -RZ, R13.H0_H0 ;  /* 0x2000000dff0d7230 */ /* 0x000fe40000004100 */
[----:B------:R-:W-:Y:S01]  /*0a90*/  FFMA R10, R11, R15, R10 ;  /* 0x0000000f0b0a7223 */ /* 0x000fe2000000000a */
[----:B------:R-:W-:Y:S02]  /*0aa0*/  HADD2.F32 R9, -RZ, R9.H1_H1 ;  /* 0x30000009ff097230 */ /* 0x000fe40000004100 */
[----:B------:R-:W-:Y:S02]  /*0ab0*/  HADD2.F32 R16, -RZ, R16.H0_H0 ;  /* 0x20000010ff107230 */ /* 0x000fe40000004100 */
[----:B------:R-:W-:-:S04]  /*0ac0*/  FFMA R10, R19, R13, R10 ;  /* 0x0000000d130a7223 */ /* 0x000fc8000000000a */
[----:B------:R-:W-:Y:S01]  /*0ad0*/  FFMA R20, R9, R16, R10 ;  /* 0x0000001009147223 */ /* 0x000fe2000000000a */
[----:B------:R-:W-:Y:S06]  /*0ae0*/  @P0 BRA `(.L_x_5) ;  /* 0xfffffffc005c0947 */ /* 0x000fec000383ffff */
[----:B------:R-:W-:-:S05]  /*0af0*/  LEA R7, R12, R1, 0x2 ;  /* 0x000000010c077211 */ /* 0x000fca00078e10ff */
[----:B------:R-:W2:Y:S01]  /*0b00*/  LDL R9, [R7] ;  /* 0x0000000007097983 */ /* 0x000ea20000100800 */
[----:B------:R-:W-:Y:S01]  /*0b10*/  VIADD R8, R5, 0x100 ;  /* 0x0000010005087836 */ /* 0x000fe20000000000 */
[----:B------:R-:W-:Y:S01]  /*0b20*/  MOV R21, RZ ;  /* 0x000000ff00157202 */ /* 0x000fe20000000f00 */
[----:B------:R-:W-:-:S03]  /*0b30*/  IMAD.MOV.U32 R13, RZ, RZ, RZ ;  /* 0x000000ffff0d7224 */ /* 0x000fc600078e00ff */
[----:B------:R-:W-:-:S04]  /*0b40*/  SHF.R.U32.HI R8, RZ, 0x1, R8 ;  /* 0x00000001ff087819 */ /* 0x000fc80000011608 */
[----:B------:R-:W-:Y:S01]  /*0b50*/  LOP3.LUT R14, R8, 0x1ec0, RZ, 0xc0, !PT ;  /* 0x00001ec0080e7812 */ /* 0x000fe200078ec0ff */
[----:B--2---:R-:W-:-:S05]  /*0b60*/  FADD R20, R20, R9 ;  /* 0x0000000914147221 */ /* 0x004fca0000000000 */
[----:B------:R0:W-:Y:S02]  /*0b70*/  STL [R7], R20 ;  /* 0x0000001407007387 */ /* 0x0001e40000100800 */
.L_x_6:
[C---:B------:R-:W-:Y:S01]  /*0b80*/  IMAD R23, R13.reuse, 0x80, R4 ;  /* 0x000000800d177824 */ /* 0x040fe200078e0204 */
[----:B------:R-:W-:Y:S02]  /*0b90*/  IADD3 R8, PT, PT, R14, R13, RZ ;  /* 0x0000000d0e087210 */ /* 0x000fe40007ffe0ff */
[----:B------:R-:W-:Y:S02]  /*0ba0*/  IADD3 R13, PT, PT, R13, 0x8, RZ ;  /* 0x000000080d0d7810 */ /* 0x000fe40007ffe0ff */
[----:B------:R-:W-:Y:S02]  /*0bb0*/  LEA R22, R8, UR4, 0x1 ;  /* 0x0000000408167c11 */ /* 0x000fe4000f8e08ff */
[----:B------:R-:W-:Y:S02]  /*0bc0*/  LEA R23, R23, UR5, 0x1 ;  /* 0x0000000517177c11 */ /* 0x000fe4000f8e08ff */
[----:B------:R-:W-:Y:S01]  /*0bd0*/  ISETP.NE.AND P0, PT, R13, 0x40, PT ;  /* 0x000000400d00780c */ /* 0x000fe20003f05270 */
[----:B------:R-:W1:Y:S04]  /*0be0*/  LDS.64 R10, [R22] ;  /* 0x00000000160a7984 */ /* 0x000e680000000a00 */
[----:B------:R-:W2:Y:S04]  /*0bf0*/  LDS.U16 R25, [R23] ;  /* 0x0000000017197984 */ /* 0x000ea80000000400 */
[----:B------:R-:W3:Y:S04]  /*0c00*/  LDS.U16 R26, [R23+0x100] ;  /* 0x00010000171a7984 */ /* 0x000ee80000000400 */
[----:B------:R-:W4:Y:S04]  /*0c10*/  LDS.U16 R28, [R23+0x200] ;  /* 0x00020000171c7984 */ /* 0x000f280000000400 */
[----:B------:R-:W5:Y:S04]  /*0c20*/  LDS.U16 R29, [R23+0x300] ;  /* 0x00030000171d7984 */ /* 0x000f680000000400 */
[----:B------:R-:W5:Y:S04]  /*0c30*/  LDS.64 R8, [R22+0x8] ;  /* 0x0000080016087984 */ /* 0x000f680000000a00 */
[----:B------:R-:W5:Y:S04]  /*0c40*/  LDS.U16 R19, [R23+0x400] ;  /* 0x0004000017137984 */ /* 0x000f680000000400 */
[----:B------:R-:W5:Y:S04]  /*0c50*/  LDS.U16 R16, [R23+0x500] ;  /* 0x0005000017107984 */ /* 0x000f680000000400 */
[----:B------:R-:W5:Y:S04]  /*0c60*/  LDS.U16 R15, [R23+0x600] ;  /* 0x00060000170f7984 */ /* 0x000f680000000400 */
[----:B0-----:R-:W0:Y:S01]  /*0c70*/  LDS.U16 R20, [R23+0x700] ;  /* 0x0007000017147984 */ /* 0x001e220000000400 */
[----:B-1----:R-:W-:-:S02]  /*0c80*/  HADD2.F32 R24, -RZ, R10.H0_H0 ;  /* 0x2000000aff187230 */ /* 0x002fc40000004100 */
[----:B------:R-:W-:Y:S02]  /*0c90*/  HADD2.F32 R27, -RZ, R10.H1_H1 ;  /* 0x3000000aff1b7230 */ /* 0x000fe40000004100 */
[----:B--2---:R-:W-:Y:S02]  /*0ca0*/  HADD2.F32 R25, -RZ, R25.H0_H0 ;  /* 0x20000019ff197230 */ /* 0x004fe40000004100 */
[--C-:B------:R-:W-:Y:S02]  /*0cb0*/  HADD2.F32 R10, -RZ, R11.reuse.H1_H1 ;  /* 0x3000000bff0a7230 */ /* 0x100fe40000004100 */
[----:B---3--:R-:W-:Y:S02]  /*0cc0*/  HADD2.F32 R26, -RZ, R26.H0_H0 ;  /* 0x2000001aff1a7230 */ /* 0x008fe40000004100 */
[----:B------:R-:W-:Y:S01]  /*0cd0*/  FFMA R24, R24, R25, R21 ;  /* 0x0000001918187223 */ /* 0x000fe20000000015 */
[----:B------:R-:W-:Y:S02]  /*0ce0*/  HADD2.F32 R21, -RZ, R11.H0_H0 ;  /* 0x2000000bff157230 */ /* 0x000fe40000004100 */
[----:B----4-:R-:W-:-:S02]  /*0cf0*/  HADD2.F32 R28, -RZ, R28.H0_H0 ;  /* 0x2000001cff1c7230 */ /* 0x010fc40000004100 */
[----:B------:R-:W-:Y:S01]  /*0d00*/  FFMA R24, R27, R26, R24 ;  /* 0x0000001a1b187223 */ /* 0x000fe20000000018 */
[----:B-----5:R-:W-:-:S03]  /*0d10*/  HADD2.F32 R29, -RZ, R29.H0_H0 ;  /* 0x2000001dff1d7230 */ /* 0x020fc60000004100 */
[----:B------:R-:W-:Y:S01]  /*0d20*/  FFMA R21, R21, R28, R24 ;  /* 0x0000001c15157223 */ /* 0x000fe20000000018 */
[----:B------:R-:W-:-:S03]  /*0d30*/  HADD2.F32 R11, -RZ, R8.H0_H0 ;  /* 0x20000008ff0b7230 */ /* 0x000fc60000004100 */
        /* <DEDUP_REMOVED lines=9> */
[----:B0-----:R-:W-:Y:S02]  /*0dd0*/  HADD2.F32 R20, -RZ, R20.H0_H0 ;  /* 0x20000014ff147230 */ /* 0x001fe40000004100 */
[----:B------:R-:W-:-:S04]  /*0de0*/  FFMA R10, R11, R15, R10 ;  /* 0x0000000f0b0a7223 */ /* 0x000fc8000000000a */
[----:B------:R-:W-:Y:S01]  /*0df0*/  FFMA R21, R9, R20, R10 ;  /* 0x0000001409157223 */ /* 0x000fe2000000000a */
[----:B------:R-:W-:Y:S06]  /*0e00*/  @P0 BRA `(.L_x_6) ;  /* 0xfffffffc005c0947 */ /* 0x000fec000383ffff */
[----:B------:R-:W2:Y:S01]  /*0e10*/  LDL R8, [R7+0x4] ;  /* 0x0000040007087983 */ /* 0x000ea20000100800 */
[----:B------:R-:W-:Y:S02]  /*0e20*/  VIADD R9, R5, 0x200 ;  /* 0x0000020005097836 */ /* 0x000fe40000000000 */
[----:B------:R-:W-:-:S03]  /*0e30*/  IMAD.MOV.U32 R13, RZ, RZ, RZ ;  /* 0x000000ffff0d7224 */ /* 0x000fc600078e00ff */
[----:B------:R-:W-:-:S04]  /*0e40*/  SHF.R.U32.HI R9, RZ, 0x1, R9 ;  /* 0x00000001ff097819 */ /* 0x000fc80000011609 */
[----:B------:R-:W-:Y:S01]  /*0e50*/  LOP3.LUT R14, R9, 0x1f40, RZ, 0xc0, !PT ;  /* 0x00001f40090e7812 */ /* 0x000fe200078ec0ff */
[----:B--2---:R-:W-:Y:S01]  /*0e60*/  FADD R8, R21, R8 ;  /* 0x0000000815087221 */ /* 0x004fe20000000000 */
[----:B------:R-:W-:-:S04]  /*0e70*/  HFMA2 R21, -RZ, RZ, 0, 0 ;  /* 0x00000000ff157431 */ /* 0x000fc800000001ff */
[----:B------:R0:W-:Y:S03]  /*0e80*/  STL [R7+0x4], R8 ;  /* 0x0000040807007387 */ /* 0x0001e60000100800 */
.L_x_7:
[C---:B------:R-:W-:Y:S01]  /*0e90*/  IMAD R23, R13.reuse, 0x80, R4 ;  /* 0x000000800d177824 */ /* 0x040fe200078e0204 */
[----:B0-----:R-:W-:Y:S02]  /*0ea0*/  IADD3 R8, PT, PT, R14, R13, RZ ;  /* 0x0000000d0e087210 */ /* 0x001fe40007ffe0ff */
[----:B------:R-:W-:Y:S02]  /*0eb0*/  IADD3 R13, PT, PT, R13, 0x8, RZ ;  /* 0x000000080d0d7810 */ /* 0x000fe40007ffe0ff */
        /* <DEDUP_REMOVED lines=16> */
[--C-:B------:R-:W-:Y:S02]  /*0fc0*/  HADD2.F32 R10, -RZ, R11.reuse.H1_H1 ;  /* 0x3000000bff0a7230 */ /* 0x100fe40000004100 */
[----:B--2---:R-:W-:Y:S02]  /*0fd0*/  HADD2.F32 R26, -RZ, R26.H0_H0 ;  /* 0x2000001aff1a7230 */ /* 0x004fe40000004100 */
[----:B------:R-:W-:Y:S01]  /*0fe0*/  FFMA R24, R24, R25, R21 ;  /* 0x0000001918187223 */ /* 0x000fe20000000015 */
[----:B------:R-:W-:Y:S02]  /*0ff0*/  HADD2.F32 R21, -RZ, R11.H0_H0 ;  /* 0x2000000bff157230 */ /* 0x000fe40000004100 */
        /* <DEDUP_REMOVED lines=18> */
[----:B------:R-:W2:Y:S01]  /*1120*/  LDL R8, [R7+0x8] ;  /* 0x0000080007087983 */ /* 0x000ea20000100800 */
[----:B------:R-:W-:Y:S01]  /*1130*/  VIADD R5, R5, 0x300 ;  /* 0x0000030005057836 */ /* 0x000fe20000000000 */
[----:B------:R-:W-:-:S04]  /*1140*/  MOV R20, RZ ;  /* 0x000000ff00147202 */ /* 0x000fc80000000f00 */
[----:B------:R-:W-:Y:S01]  /*1150*/  SHF.R.U32.HI R14, RZ, 0x1, R5 ;  /* 0x00000001ff0e7819 */ /* 0x000fe20000011605 */
[----:B------:R-:W-:-:S03]  /*1160*/  IMAD.MOV.U32 R5, RZ, RZ, RZ ;  /* 0x000000ffff057224 */ /* 0x000fc600078e00ff */
[----:B------:R-:W-:Y:S01]  /*1170*/  LOP3.LUT R14, R14, 0x1fc0, RZ, 0xc0, !PT ;  /* 0x00001fc00e0e7812 */ /* 0x000fe200078ec0ff */
[----:B--2---:R-:W-:-:S05]  /*1180*/  FADD R8, R21, R8 ;  /* 0x0000000815087221 */ /* 0x004fca0000000000 */
[----:B------:R0:W-:Y:S02]  /*1190*/  STL [R7+0x8], R8 ;  /* 0x0000080807007387 */ /* 0x0001e40000100800 */
.L_x_8:
        /* <DEDUP_REMOVED lines=42> */
[----:B------:R-:W-:-:S05]  /*1440*/  VIADD R12, R12, 0x4 ;  /* 0x000000040c0c7836 */ /* 0x000fca0000000000 */
[----:B------:R-:W-:Y:S01]  /*1450*/  ISETP.NE.AND P0, PT, R12, 0x40, PT ;  /* 0x000000400c00780c */ /* 0x000fe20003f05270 */
[----:B--2---:R-:W-:-:S05]  /*1460*/  FADD R20, R20, R5 ;  /* 0x0000000514147221 */ /* 0x004fca0000000000 */
[----:B------:R1:W-:Y:S07]  /*1470*/  STL [R7+0xc], R20 ;  /* 0x00000c1407007387 */ /* 0x0003ee0000100800 */
[----:B------:R-:W-:Y:S05]  /*1480*/  @P0 BRA `(.L_x_9) ;  /* 0xfffffff000cc0947 */ /* 0x000fea000383ffff */
[----:B------:R-:W-:Y:S06]  /*1490*/  BAR.SYNC.DEFER_BLOCKING 0x0 ;  /* 0x0000000000007b1d */ /* 0x000fec0000010000 */
[----:B------:R-:W-:Y:S05]  /*14a0*/  @!P1 BRA `(.L_x_10) ;  /* 0xffffffec00709947 */ /* 0x000fea000383ffff */
.L_x_0:
[----:B------:R-:W0:Y:S01]  /*14b0*/  LDCU.64 UR4, c[0x0][0x3a8] ;  /* 0x00007500ff0477ac */ /* 0x000e220008000a00 */
[----:B------:R-:W-:Y:S02]  /*14c0*/  LOP3.LUT R2, R0, 0x7f, RZ, 0xc0, !PT ;  /* 0x0000007f00027812 */ /* 0x000fe400078ec0ff */
[----:B------:R-:W-:Y:S02]  /*14d0*/  SHF.L.U32 R18, R18, 0x7, RZ ;  /* 0x0000000712127819 */ /* 0x000fe400000006ff */
[----:B------:R-:W-:Y:S01]  /*14e0*/  SHF.R.U32.HI R3, RZ, 0x7, R0 ;  /* 0x00000007ff037819 */ /* 0x000fe20000011600 */
[----:B------:R-:W-:-:S03]  /*14f0*/  IMAD R17, R17, 0x80, R2 ;  /* 0x0000008011117824 */ /* 0x000fc600078e0202 */
[----:B------:R-:W-:Y:S02]  /*1500*/  LOP3.LUT R2, R3, R18, RZ, 0xfc, !PT ;  /* 0x0000001203027212 */ /* 0x000fe400078efcff */
[----:B0-----:R-:W-:-:S04]  /*1510*/  ISETP.GE.AND P1, PT, R17, UR5, PT ;  /* 0x0000000511007c0c */ /* 0x001fc8000bf26270 */
[----:B------:R-:W-:-:S13]  /*1520*/  ISETP.LT.AND P1, PT, R2, UR4, !P1 ;  /* 0x0000000402007c0c */ /* 0x000fda000cf21270 */
[----:B------:R-:W2:Y:S01]  /*1530*/  @P1 LDL R11, [R1] ;  /* 0x00000000010b1983 */ /* 0x000ea20000100800 */
[C---:B------:R-:W-:Y:S01]  /*1540*/  LOP3.LUT R3, R0.reuse, 0x100, RZ, 0xfc, !PT ;  /* 0x0000010000037812 */ /* 0x040fe200078efcff */
[----:B------:R-:W0:Y:S01]  /*1550*/  @P1 LDC.64 R4, c[0x0][0x3a0] ;  /* 0x0000e800ff041b82 */ /* 0x000e220000000a00 */
[----:B------:R-:W-:Y:S02]  /*1560*/  ISETP.GE.AND P0, PT, R17, UR5, PT ;  /* 0x0000000511007c0c */ /* 0x000fe4000bf06270 */
[-C--:B------:R-:W-:Y:S02]  /*1570*/  LEA.HI R8, R3, R18.reuse, RZ, 0x19 ;  /* 0x0000001203087211 */ /* 0x080fe400078fc8ff */
[----:B------:R-:W-:Y:S02]  /*1580*/  LOP3.LUT R3, R0, 0x200, RZ, 0xfc, !PT ;  /* 0x0000020000037812 */ /* 0x000fe400078efcff */
[----:B------:R-:W-:Y:S02]  /*1590*/  ISETP.GE.OR P3, PT, R8, UR4, P0 ;  /* 0x0000000408007c0c */ /* 0x000fe40008766670 */
[----:B------:R-:W-:-:S04]  /*15a0*/  LEA.HI R12, R3, R18, RZ, 0x19 ;  /* 0x00000012030c7211 */ /* 0x000fc800078fc8ff */
[----:B------:R-:W-:-:S07]  /*15b0*/  ISETP.GE.OR P2, PT, R12, UR4, P0 ;  /* 0x000000040c007c0c */ /* 0x000fce0008746670 */
[----:B------:R-:W3:Y:S06]  /*15c0*/  @!P3 LDL R21, [R1+0x4] ;  /* 0x000004000115b983 */ /* 0x000eec0000100800 */
[----:B------:R-:W4:Y:S01]  /*15d0*/  @!P2 LDL R19, [R1+0x8] ;  /* 0x000008000113a983 */ /* 0x000f220000100800 */
[----:B------:R-:W-:Y:S01]  /*15e0*/  @P1 IMAD R2, R2, UR5, R17 ;  /* 0x0000000502021c24 */ /* 0x000fe2000f8e0211 */
[C---:B------:R-:W-:Y:S02]  /*15f0*/  LOP3.LUT R15, R0.reuse, 0x300, RZ, 0xfc, !PT ;  /* 0x00000300000f7812 */ /* 0x040fe400078efcff */
[----:B-1----:R-:W-:Y:S01]  /*1600*/  LOP3.LUT R7, R0, 0x500, RZ, 0xfc, !PT ;  /* 0x0000050000077812 */ /* 0x002fe200078efcff */
[----:B0-----:R-:W-:Y:S01]  /*1610*/  @P1 IMAD.WIDE.U32 R2, R2, 0x4, R4 ;  /* 0x0000000402021825 */ /* 0x001fe200078e0004 */
[----:B------:R-:W-:-:S02]  /*1620*/  LOP3.LUT R5, R0, 0x400, RZ, 0xfc, !PT ;  /* 0x0000040000057812 */ /* 0x000fc400078efcff */
[----:B------:R-:W-:Y:S02]  /*1630*/  LOP3.LUT R9, R0, 0x600, RZ, 0xfc, !PT ;  /* 0x0000060000097812 */ /* 0x000fe400078efcff */
[-C--:B------:R-:W-:Y:S02]  /*1640*/  LEA.HI R15, R15, R18.reuse, RZ, 0x19 ;  /* 0x000000120f0f7211 */ /* 0x080fe400078fc8ff */
[-C--:B------:R-:W-:Y:S02]  /*1650*/  LEA.HI R16, R5, R18.reuse, RZ, 0x19 ;  /* 0x0000001205107211 */ /* 0x080fe400078fc8ff */
[-C--:B------:R-:W-:Y:S01]  /*1660*/  LEA.HI R26, R7, R18.reuse, RZ, 0x19 ;  /* 0x00000012071a7211 */ /* 0x080fe200078fc8ff */
[----:B------:R-:W0:Y:S01]  /*1670*/  @!P2 LDC.64 R4, c[0x0][0x3a0] ;  /* 0x0000e800ff04ab82 */ /* 0x000e220000000a00 */
[----:B------:R-:W-:Y:S02]  /*1680*/  LEA.HI R24, R9, R18, RZ, 0x19 ;  /* 0x0000001209187211 */ /* 0x000fe400078fc8ff */
[----:B------:R-:W-:-:S02]  /*1690*/  ISETP.GE.OR P6, PT, R16, UR4, P0 ;  /* 0x0000000410007c0c */ /* 0x000fc400087c6670 */
[----:B------:R-:W-:Y:S02]  /*16a0*/  ISETP.GE.OR P5, PT, R26, UR4, P0 ;  /* 0x000000041a007c0c */ /* 0x000fe400087a6670 */
[----:B------:R-:W-:Y:S01]  /*16b0*/  ISETP.GE.OR P4, PT, R24, UR4, P0 ;  /* 0x0000000418007c0c */ /* 0x000fe20008786670 */
[----:B------:R-:W1:Y:S01]  /*16c0*/  @!P3 LDC.64 R6, c[0x0][0x3a0] ;  /* 0x0000e800ff06bb82 */ /* 0x000e620000000a00 */
[----:B------:R-:W-:-:S09]  /*16d0*/  @!P3 IMAD R9, R8, UR5, R17 ;  /* 0x000000050809bc24 */ /* 0x000fd2000f8e0211 */
[----:B------:R-:W5:Y:S01]  /*16e0*/  @!P5 LDL R10, [R1+0x14] ;  /* 0x00001400010ad983 */ /* 0x000f620000100800 */
[----:B------:R-:W-:Y:S01]  /*16f0*/  LOP3.LUT R13, R0, 0x700, RZ, 0xfc, !PT ;  /* 0x00000700000d7812 */ /* 0x000fe200078efcff */
[----:B-1----:R-:W-:-:S04]  /*1700*/  @!P3 IMAD.WIDE.U32 R6, R9, 0x4, R6 ;  /* 0x000000040906b825 */ /* 0x002fc800078e0006 */
[----:B------:R-:W-:-:S04]  /*1710*/  @!P2 IMAD R9, R12, UR5, R17 ;  /* 0x000000050c09ac24 */ /* 0x000fc8000f8e0211 */
[----:B0-----:R-:W-:Y:S02]  /*1720*/  @!P2 IMAD.WIDE.U32 R28, R9, 0x4, R4 ;  /* 0x00000004091ca825 */ /* 0x001fe400078e0004 */
[----:B------:R-:W0:Y:S08]  /*1730*/  @!P6 LDC.64 R8, c[0x0][0x3a0] ;  /* 0x0000e800ff08eb82 */ /* 0x000e300000000a00 */
[----:B------:R-:W1:Y:S01]  /*1740*/  @!P4 LDC.64 R4, c[0x0][0x3a0] ;  /* 0x0000e800ff04cb82 */ /* 0x000e620000000a00 */
[----:B--2---:R2:W-:Y:S01]  /*1750*/  @P1 STG.E desc[UR10][R2.64], R11 ;  /* 0x0000000b02001986 */ /* 0x0045e2000c10190a */
[----:B------:R-:W-:-:S03]  /*1760*/  ISETP.GE.OR P1, PT, R15, UR4, P0 ;  /* 0x000000040f007c0c */ /* 0x000fc60008726670 */
[----:B--2---:R-:W2:Y:S10]  /*1770*/  @!P6 LDL R11, [R1+0x10] ;  /* 0x00001000010be983 */ /* 0x004eb40000100800 */
[----:B------:R-:W5:Y:S04]  /*1780*/  @!P1 LDL R25, [R1+0xc] ;  /* 0x00000c0001199983 */ /* 0x000f680000100800 */
[----:B------:R-:W2:Y:S01]  /*1790*/  @!P4 LDL R3, [R1+0x18] ;  /* 0x000018000103c983 */ /* 0x000ea20000100800 */
[----:B------:R-:W-:-:S02]  /*17a0*/  LEA.HI R2, R13, R18, RZ, 0x19 ;  /* 0x000000120d027211 */ /* 0x000fc400078fc8ff */
[----:B------:R-:W-:Y:S01]  /*17b0*/  LOP3.LUT R13, R0, 0x800, RZ, 0xfc, !PT ;  /* 0x00000800000d7812 */ /* 0x000fe200078efcff */
[----:B---3--:R3:W-:Y:S01]  /*17c0*/  @!P3 STG.E desc[UR10][R6.64], R21 ;  /* 0x000000150600b986 */ /* 0x0087e2000c10190a */
[----:B------:R-:W-:Y:S02]  /*17d0*/  ISETP.GE.OR P3, PT, R2, UR4, P0 ;  /* 0x0000000402007c0c */ /* 0x000fe40008766670 */
[----:B------:R-:W-:Y:S01]  /*17e0*/  LEA.HI R22, R13, R18, RZ, 0x19 ;  /* 0x000000120d167211 */ /* 0x000fe200078fc8ff */
[----:B----4-:R4:W-:Y:S01]  /*17f0*/  @!P2 STG.E desc[UR10][R28.64], R19 ;  /* 0x000000131c00a986 */ /* 0x0109e2000c10190a */
[----:B------:R-:W0:Y:S02]  /*1800*/  @!P1 LDC.64 R12, c[0x0][0x3a0] ;  /* 0x0000e800ff0c9b82 */ /* 0x000e240000000a00 */
[----:B------:R-:W-:-:S06]  /*1810*/  ISETP.GE.OR P2, PT, R22, UR4, P0 ;  /* 0x0000000416007c0c */ /* 0x000fcc0008746670 */
[----:B---3--:R-:W3:Y:S01]  /*1820*/  @!P5 LDC.64 R6, c[0x0][0x3a0] ;  /* 0x0000e800ff06db82 */ /* 0x008ee20000000a00 */
[----:B------:R-:W2:Y:S06]  /*1830*/  @!P3 LDL R20, [R1+0x1c] ;  /* 0x00001c000114b983 */ /* 0x000eac0000100800 */
[----:B------:R-:W2:Y:S01]  /*1840*/  @!P2 LDL R14, [R1+0x20] ;  /* 0x00002000010ea983 */ /* 0x000ea20000100800 */
[--C-:B------:R-:W-:Y:S02]  /*1850*/  @!P1 IMAD R15, R15, UR5, R17.reuse ;  /* 0x000000050f0f9c24 */ /* 0x100fe4000f8e0211 */
[----:B------:R-:W-:-:S02]  /*1860*/  @!P6 IMAD R21, R16, UR5, R17 ;  /* 0x000000051015ec24 */ /* 0x000fc4000f8e0211 */
[--C-:B------:R-:W-:Y:S01]  /*1870*/  @!P5 IMAD R23, R26, UR5, R17.reuse ;  /* 0x000000051a17dc24 */ /* 0x100fe2000f8e0211 */
[----:B----4-:R-:W-:Y:S01]  /*1880*/  LOP3.LUT R19, R0, 0xa00, RZ, 0xfc, !PT ;  /* 0x00000a0000137812 */ /* 0x010fe200078efcff */
[----:B------:R-:W-:Y:S02]  /*1890*/  @!P4 IMAD R27, R24, UR5, R17 ;  /* 0x00000005181bcc24 */ /* 0x000fe4000f8e0211 */
[----:B0-----:R-:W-:Y:S01]  /*18a0*/  @!P1 IMAD.WIDE.U32 R12, R15, 0x4, R12 ;  /* 0x000000040f0c9825 */ /* 0x001fe200078e000c */
[----:B------:R-:W-:-:S03]  /*18b0*/  LOP3.LUT R15, R0, 0x900, RZ, 0xfc, !PT ;  /* 0x00000900000f7812 */ /* 0x000fc600078efcff */
[----:B------:R-:W-:Y:S01]  /*18c0*/  @!P6 IMAD.WIDE.U32 R8, R21, 0x4, R8 ;  /* 0x000000041508e825 */ /* 0x000fe200078e0008 */
[----:B------:R-:W-:-:S03]  /*18d0*/  LOP3.LUT R21, R0, 0xb00, RZ, 0xfc, !PT ;  /* 0x00000b0000157812 */ /* 0x000fc600078efcff */
[----:B---3--:R-:W-:Y:S01]  /*18e0*/  @!P5 IMAD.WIDE.U32 R6, R23, 0x4, R6 ;  /* 0x000000041706d825 */ /* 0x008fe200078e0006 */
[----:B------:R-:W-:Y:S02]  /*18f0*/  LOP3.LUT R23, R0, 0xc00, RZ, 0xfc, !PT ;  /* 0x00000c0000177812 */ /* 0x000fe400078efcff */
[-C--:B------:R-:W-:Y:S01]  /*1900*/  LEA.HI R30, R15, R18.reuse, RZ, 0x19 ;  /* 0x000000120f1e7211 */ /* 0x080fe200078fc8ff */
[----:B-1----:R-:W-:Y:S01]  /*1910*/  @!P4 IMAD.WIDE.U32 R4, R27, 0x4, R4 ;  /* 0x000000041b04c825 */ /* 0x002fe200078e0004 */
[-C--:B------:R-:W-:Y:S02]  /*1920*/  LEA.HI R28, R19, R18.reuse, RZ, 0x19 ;  /* 0x00000012131c7211 */ /* 0x080fe400078fc8ff */
[-C--:B------:R-:W-:Y:S02]  /*1930*/  LEA.HI R26, R21, R18.reuse, RZ, 0x19 ;  /* 0x00000012151a7211 */ /* 0x080fe400078fc8ff */
[----:B------:R-:W-:Y:S01]  /*1940*/  LEA.HI R24, R23, R18, RZ, 0x19 ;  /* 0x0000001217187211 */ /* 0x000fe200078fc8ff */
[----:B-----5:R-:W-:Y:S01]  /*1950*/  @!P1 STG.E desc[UR10][R12.64], R25 ;  /* 0x000000190c009986 */ /* 0x020fe2000c10190a */
[----:B------:R-:W-:-:S03]  /*1960*/  ISETP.GE.OR P1, PT, R30, UR4, P0 ;  /* 0x000000041e007c0c */ /* 0x000fc60008726670 */
[----:B--2---:R-:W-:Y:S01]  /*1970*/  @!P6 STG.E desc[UR10][R8.64], R11 ;  /* 0x0000000b0800e986 */ /* 0x004fe2000c10190a */
[----:B------:R-:W-:-:S03]  /*1980*/  ISETP.GE.OR P6, PT, R28, UR4, P0 ;  /* 0x000000041c007c0c */ /* 0x000fc600087c6670 */
[----:B------:R0:W-:Y:S01]  /*1990*/  @!P5 STG.E desc[UR10][R6.64], R10 ;  /* 0x0000000a0600d986 */ /* 0x0001e2000c10190a */
[----:B------:R-:W-:-:S03]  /*19a0*/  ISETP.GE.OR P5, PT, R26, UR4, P0 ;  /* 0x000000041a007c0c */ /* 0x000fc600087a6670 */
[----:B------:R1:W-:Y:S01]  /*19b0*/  @!P4 STG.E desc[UR10][R4.64], R3 ;  /* 0x000000030400c986 */ /* 0x0003e2000c10190a */
[----:B------:R-:W-:-:S03]  /*19c0*/  ISETP.GE.OR P4, PT, R24, UR4, P0 ;  /* 0x0000000418007c0c */ /* 0x000fc60008786670 */
[----:B------:R-:W2:Y:S01]  /*19d0*/  @!P1 LDL R27, [R1+0x24] ;  /* 0x00002400011b9983 */ /* 0x000ea20000100800 */
[----:B0-----:R-:W0:Y:S03]  /*19e0*/  @!P3 LDC.64 R6, c[0x0][0x3a0] ;  /* 0x0000e800ff06bb82 */ /* 0x001e260000000a00 */
[----:B------:R-:W3:Y:S04]  /*19f0*/  @!P6 LDL R9, [R1+0x28] ;  /* 0x000028000109e983 */ /* 0x000ee80000100800 */
[----:B------:R-:W4:Y:S01]  /*1a00*/  @!P5 LDL R8, [R1+0x2c] ;  /* 0x00002c000108d983 */ /* 0x000f220000100800 */
[----:B-1----:R-:W1:Y:S03]  /*1a10*/  @!P2 LDC.64 R4, c[0x0][0x3a0] ;  /* 0x0000e800ff04ab82 */ /* 0x002e660000000a00 */
[----:B------:R-:W5:Y:S01]  /*1a20*/  @!P4 LDL R3, [R1+0x30] ;  /* 0x000030000103c983 */ /* 0x000f620000100800 */
[----:B------:R-:W-:Y:S01]  /*1a30*/  @!P3 IMAD R11, R2, UR5, R17 ;  /* 0x00000005020bbc24 */ /* 0x000fe2000f8e0211 */
[----:B------:R-:W-:-:S04]  /*1a40*/  LOP3.LUT R13, R0, 0xd00, RZ, 0xfc, !PT ;  /* 0x00000d00000d7812 */ /* 0x000fc800078efcff */
[----:B------:R-:W-:Y:S02]  /*1a50*/  LEA.HI R2, R13, R18, RZ, 0x19 ;  /* 0x000000120d027211 */ /* 0x000fe400078fc8ff */
[----:B------:R-:W-:Y:S01]  /*1a60*/  LOP3.LUT R13, R0, 0xe00, RZ, 0xfc, !PT ;  /* 0x00000e00000d7812 */ /* 0x000fe200078efcff */
[----:B0-----:R-:W-:-:S04]  /*1a70*/  @!P3 IMAD.WIDE.U32 R6, R11, 0x4, R6 ;  /* 0x000000040b06b825 */ /* 0x001fc800078e0006 */
[----:B------:R-:W-:Y:S01]  /*1a80*/  @!P2 IMAD R11, R22, UR5, R17 ;  /* 0x00000005160bac24 */ /* 0x000fe2000f8e0211 */
[----:B------:R0:W-:Y:S01]  /*1a90*/  @!P3 STG.E desc[UR10][R6.64], R20 ;  /* 0x000000140600b986 */ /* 0x0001e2000c10190a */
[----:B------:R-:W-:Y:S02]  /*1aa0*/  ISETP.GE.OR P3, PT, R2, UR4, P0 ;  /* 0x0000000402007c0c */ /* 0x000fe40008766670 */
[----:B-1----:R-:W-:Y:S01]  /*1ab0*/  @!P2 IMAD.WIDE.U32 R32, R11, 0x4, R4 ;  /* 0x000000040b20a825 */ /* 0x002fe200078e0004 */
[----:B------:R-:W-:Y:S01]  /*1ac0*/  LEA.HI R16, R13, R18, RZ, 0x19 ;  /* 0x000000120d107211 */ /* 0x000fe200078fc8ff */
[----:B------:R-:W1:Y:S03]  /*1ad0*/  @!P6 LDC.64 R10, c[0x0][0x3a0] ;  /* 0x0000e800ff0aeb82 */ /* 0x000e660000000a00 */
[----:B------:R-:W-:Y:S01]  /*1ae0*/  @!P2 STG.E desc[UR10][R32.64], R14 ;  /* 0x0000000e2000a986 */ /* 0x000fe2000c10190a */
[----:B------:R-:W-:-:S04]  /*1af0*/  ISETP.GE.OR P2, PT, R16, UR4, P0 ;  /* 0x0000000410007c0c */ /* 0x000fc80008746670 */
[----:B------:R-:W1:Y:S01]  /*1b00*/  @!P1 LDC.64 R12, c[0x0][0x3a0] ;  /* 0x0000e800ff0c9b82 */ /* 0x000e620000000a00 */
[----:B------:R-:W5:Y:S07]  /*1b10*/  @!P3 LDL R22, [R1+0x34] ;  /* 0x000034000116b983 */ /* 0x000f6e0000100800 */
[----:B------:R-:W1:Y:S01]  /*1b20*/  @!P5 LDC.64 R4, c[0x0][0x3a0] ;  /* 0x0000e800ff04db82 */ /* 0x000e620000000a00 */
[----:B------:R-:W5:Y:S07]  /*1b30*/  @!P2 LDL R15, [R1+0x38] ;  /* 0x00003800010fa983 */ /* 0x000f6e0000100800 */
[----:B0-----:R-:W0:Y:S01]  /*1b40*/  @!P4 LDC.64 R6, c[0x0][0x3a0] ;  /* 0x0000e800ff06cb82 */ /* 0x001e220000000a00 */
[----:B------:R-:W-:-:S02]  /*1b50*/  @!P1 IMAD R19, R30, UR5, R17 ;  /* 0x000000051e139c24 */ /* 0x000fc4000f8e0211 */
[--C-:B------:R-:W-:Y:S02]  /*1b60*/  @!P6 IMAD R21, R28, UR5, R17.reuse ;  /* 0x000000051c15ec24 */ /* 0x100fe4000f8e0211 */
[--C-:B------:R-:W-:Y:S02]  /*1b70*/  @!P5 IMAD R23, R26, UR5, R17.reuse ;  /* 0x000000051a17dc24 */ /* 0x100fe4000f8e0211 */
[----:B------:R-:W-:Y:S02]  /*1b80*/  @!P4 IMAD R25, R24, UR5, R17 ;  /* 0x000000051819cc24 */ /* 0x000fe4000f8e0211 */
[----:B-1----:R-:W-:Y:S01]  /*1b90*/  @!P1 IMAD.WIDE.U32 R12, R19, 0x4, R12 ;  /* 0x00000004130c9825 */ /* 0x002fe200078e000c */
[----:B------:R-:W-:-:S03]  /*1ba0*/  LOP3.LUT R19, R0, 0xf00, RZ, 0xfc, !PT ;  /* 0x00000f0000137812 */ /* 0x000fc600078efcff */
[----:B------:R-:W-:Y:S01]  /*1bb0*/  @!P6 IMAD.WIDE.U32 R10, R21, 0x4, R10 ;  /* 0x00000004150ae825 */ /* 0x000fe200078e000a */
[----:B------:R-:W-:-:S03]  /*1bc0*/  LOP3.LUT R21, R0, 0x1000, RZ, 0xfc, !PT ;  /* 0x0000100000157812 */ /* 0x000fc600078efcff */
[----:B------:R-:W-:Y:S01]  /*1bd0*/  @!P5 IMAD.WIDE.U32 R4, R23, 0x4, R4 ;  /* 0x000000041704d825 */ /* 0x000fe200078e0004 */
[C---:B------:R-:W-:Y:S02]  /*1be0*/  LOP3.LUT R23, R0.reuse, 0x1100, RZ, 0xfc, !PT ;  /* 0x0000110000177812 */ /* 0x040fe400078efcff */
[-C--:B------:R-:W-:Y:S01]  /*1bf0*/  LEA.HI R30, R19, R18.reuse, RZ, 0x19 ;  /* 0x00000012131e7211 */ /* 0x080fe200078fc8ff */
[----:B0-----:R-:W-:Y:S01]  /*1c00*/  @!P4 IMAD.WIDE.U32 R6, R25, 0x4, R6 ;  /* 0x000000041906c825 */ /* 0x001fe200078e0006 */
[----:B------:R-:W-:Y:S02]  /*1c10*/  LOP3.LUT R25, R0, 0x1200, RZ, 0xfc, !PT ;  /* 0x0000120000197812 */ /* 0x000fe400078efcff */
[-C--:B------:R-:W-:Y:S02]  /*1c20*/  LEA.HI R28, R21, R18.reuse, RZ, 0x19 ;  /* 0x00000012151c7211 */ /* 0x080fe400078fc8ff */
[-C--:B------:R-:W-:Y:S02]  /*1c30*/  LEA.HI R26, R23, R18.reuse, RZ, 0x19 ;  /* 0x00000012171a7211 */ /* 0x080fe400078fc8ff */
[----:B------:R-:W-:Y:S01]  /*1c40*/  LEA.HI R24, R25, R18, RZ, 0x19 ;  /* 0x0000001219187211 */ /* 0x000fe200078fc8ff */
[----:B--2---:R0:W-:Y:S01]  /*1c50*/  @!P1 STG.E desc[UR10][R12.64], R27 ;  /* 0x0000001b0c009986 */ /* 0x0041e2000c10190a */
[----:B------:R-:W-:-:S03]  /*1c60*/  ISETP.GE.OR P1, PT, R30, UR4, P0 ;  /* 0x000000041e007c0c */ /* 0x000fc60008726670 */
[----:B---3--:R-:W-:Y:S01]  /*1c70*/  @!P6 STG.E desc[UR10][R10.64], R9 ;  /* 0x000000090a00e986 */ /* 0x008fe2000c10190a */
[----:B------:R-:W-:-:S03]  /*1c80*/  ISETP.GE.OR P6, PT, R28, UR4, P0 ;  /* 0x000000041c007c0c */ /* 0x000fc600087c6670 */
[----:B----4-:R1:W-:Y:S01]  /*1c90*/  @!P5 STG.E desc[UR10][R4.64], R8 ;  /* 0x000000080400d986 */ /* 0x0103e2000c10190a */
[----:B------:R-:W-:-:S03]  /*1ca0*/  ISETP.GE.OR P5, PT, R26, UR4, P0 ;  /* 0x000000041a007c0c */ /* 0x000fc600087a6670 */
[----:B-----5:R2:W-:Y:S01]  /*1cb0*/  @!P4 STG.E desc[UR10][R6.64], R3 ;  /* 0x000000030600c986 */ /* 0x0205e2000c10190a */
[----:B------:R-:W-:-:S03]  /*1cc0*/  ISETP.GE.OR P4, PT, R24, UR4, P0 ;  /* 0x0000000418007c0c */ /* 0x000fc60008786670 */
[----:B0-----:R-:W3:Y:S01]  /*1cd0*/  @!P1 LDL R27, [R1+0x3c] ;  /* 0x00003c00011b9983 */ /* 0x001ee20000100800 */
[----:B-1----:R-:W0:Y:S03]  /*1ce0*/  @!P2 LDC.64 R4, c[0x0][0x3a0] ;  /* 0x0000e800ff04ab82 */ /* 0x002e260000000a00 */
[----:B------:R-:W4:Y:S04]  /*1cf0*/  @!P6 LDL R9, [R1+0x40] ;  /* 0x000040000109e983 */ /* 0x000f280000100800 */
[----:B------:R-:W5:Y:S01]  /*1d00*/  @!P5 LDL R8, [R1+0x44] ;  /* 0x000044000108d983 */ /* 0x000f620000100800 */
[----:B--2---:R-:W1:Y:S03]  /*1d10*/  @!P3 LDC.64 R6, c[0x0][0x3a0] ;  /* 0x0000e800ff06bb82 */ /* 0x004e660000000a00 */
[----:B------:R-:W2:Y:S01]  /*1d20*/  @!P4 LDL R3, [R1+0x48] ;  /* 0x000048000103c983 */ /* 0x000ea20000100800 */
[----:B------:R-:W-:Y:S01]  /*1d30*/  @!P3 IMAD R11, R2, UR5, R17 ;  /* 0x00000005020bbc24 */ /* 0x000fe2000f8e0211 */
[----:B------:R-:W-:-:S04]  /*1d40*/  LOP3.LUT R13, R0, 0x1300, RZ, 0xfc, !PT ;  /* 0x00001300000d7812 */ /* 0x000fc800078efcff */
[----:B------:R-:W-:Y:S02]  /*1d50*/  LEA.HI R2, R13, R18, RZ, 0x19 ;  /* 0x000000120d027211 */ /* 0x000fe400078fc8ff */
[----:B------:R-:W-:Y:S01]  /*1d60*/  LOP3.LUT R13, R0, 0x1400, RZ, 0xfc, !PT ;  /* 0x00001400000d7812 */ /* 0x000fe200078efcff */
[----:B-1----:R-:W-:-:S04]  /*1d70*/  @!P3 IMAD.WIDE.U32 R6, R11, 0x4, R6 ;  /* 0x000000040b06b825 */ /* 0x002fc800078e0006 */
[----:B------:R-:W-:Y:S01]  /*1d80*/  @!P2 IMAD R11, R16, UR5, R17 ;  /* 0x00000005100bac24 */ /* 0x000fe2000f8e0211 */
[----:B------:R1:W-:Y:S01]  /*1d90*/  @!P3 STG.E desc[UR10][R6.64], R22 ;  /* 0x000000160600b986 */ /* 0x0003e2000c10190a */
[----:B------:R-:W-:Y:S02]  /*1da0*/  ISETP.GE.OR P3, PT, R2, UR4, P0 ;  /* 0x0000000402007c0c */ /* 0x000fe40008766670 */
[----:B0-----:R-:W-:Y:S01]  /*1db0*/  @!P2 IMAD.WIDE.U32 R32, R11, 0x4, R4 ;  /* 0x000000040b20a825 */ /* 0x001fe200078e0004 */
[----:B------:R-:W-:Y:S01]  /*1dc0*/  LEA.HI R16, R13, R18, RZ, 0x19 ;  /* 0x000000120d107211 */ /* 0x000fe200078fc8ff */
[----:B------:R-:W0:Y:S03]  /*1dd0*/  @!P6 LDC.64 R10, c[0x0][0x3a0] ;  /* 0x0000e800ff0aeb82 */ /* 0x000e260000000a00 */
[----:B------:R1:W-:Y:S01]  /*1de0*/  @!P2 STG.E desc[UR10][R32.64], R15 ;  /* 0x0000000f2000a986 */ /* 0x0003e2000c10190a */
[----:B------:R-:W-:-:S04]  /*1df0*/  ISETP.GE.OR P2, PT, R16, UR4, P0 ;  /* 0x0000000410007c0c */ /* 0x000fc80008746670 */
[----:B------:R-:W0:Y:S01]  /*1e00*/  @!P1 LDC.64 R12, c[0x0][0x3a0] ;  /* 0x0000e800ff0c9b82 */ /* 0x000e220000000a00 */
[----:B------:R-:W2:Y:S07]  /*1e10*/  @!P3 LDL R20, [R1+0x4c] ;  /* 0x00004c000114b983 */ /* 0x000eae0000100800 */
[----:B------:R-:W0:Y:S01]  /*1e20*/  @!P5 LDC.64 R4, c[0x0][0x3a0] ;  /* 0x0000e800ff04db82 */ /* 0x000e220000000a00 */
[----:B------:R-:W2:Y:S07]  /*1e30*/  @!P2 LDL R14, [R1+0x50] ;  /* 0x00005000010ea983 */ /* 0x000eae0000100800 */
[----:B-1----:R-:W1:Y:S01]  /*1e40*/  @!P4 LDC.64 R6, c[0x0][0x3a0] ;  /* 0x0000e800ff06cb82 */ /* 0x002e620000000a00 */
[----:B------:R-:W-:-:S02]  /*1e50*/  @!P1 IMAD R19, R30, UR5, R17 ;  /* 0x000000051e139c24 */ /* 0x000fc4000f8e0211 */
[--C-:B------:R-:W-:Y:S02]  /*1e60*/  @!P6 IMAD R21, R28, UR5, R17.reuse ;  /* 0x000000051c15ec24 */ /* 0x100fe4000f8e0211 */
[--C-:B------:R-:W-:Y:S01]  /*1e70*/  @!P5 IMAD R23, R26, UR5, R17.reuse ;  /* 0x000000051a17dc24 */ /* 0x100fe2000f8e0211 */
[----:B------:R-:W-:Y:S01]  /*1e80*/  LOP3.LUT R15, R0, 0x1500, RZ, 0xfc, !PT ;  /* 0x00001500000f7812 */ /* 0x000fe200078efcff */
[----:B------:R-:W-:Y:S02]  /*1e90*/  @!P4 IMAD R25, R24, UR5, R17 ;  /* 0x000000051819cc24 */ /* 0x000fe4000f8e0211 */
[----:B0-----:R-:W-:Y:S01]  /*1ea0*/  @!P1 IMAD.WIDE.U32 R12, R19, 0x4, R12 ;  /* 0x00000004130c9825 */ /* 0x001fe200078e000c */
[----:B------:R-:W-:-:S03]  /*1eb0*/  LOP3.LUT R19, R0, 0x1600, RZ, 0xfc, !PT ;  /* 0x0000160000137812 */ /* 0x000fc600078efcff */
[----:B------:R-:W-:Y:S01]  /*1ec0*/  @!P6 IMAD.WIDE.U32 R10, R21, 0x4, R10 ;  /* 0x00000004150ae825 */ /* 0x000fe200078e000a */
[----:B------:R-:W-:-:S03]  /*1ed0*/  LOP3.LUT R21, R0, 0x1700, RZ, 0xfc, !PT ;  /* 0x0000170000157812 */ /* 0x000fc600078efcff */
[----:B------:R-:W-:Y:S01]  /*1ee0*/  @!P5 IMAD.WIDE.U32 R4, R23, 0x4, R4 ;  /* 0x000000041704d825 */ /* 0x000fe200078e0004 */
[----:B------:R-:W-:Y:S02]  /*1ef0*/  LOP3.LUT R23, R0, 0x1800, RZ, 0xfc, !PT ;  /* 0x0000180000177812 */ /* 0x000fe400078efcff */
[-C--:B------:R-:W-:Y:S02]  /*1f00*/  LEA.HI R30, R15, R18.reuse, RZ, 0x19 ;  /* 0x000000120f1e7211 */ /* 0x080fe400078fc8ff */
[-C--:B------:R-:W-:Y:S01]  /*1f10*/  LEA.HI R28, R19, R18.reuse, RZ, 0x19 ;  /* 0x00000012131c7211 */ /* 0x080fe200078fc8ff */
[----:B-1----:R-:W-:Y:S01]  /*1f20*/  @!P4 IMAD.WIDE.U32 R6, R25, 0x4, R6 ;  /* 0x000000041906c825 */ /* 0x002fe200078e0006 */
[-C--:B------:R-:W-:Y:S02]  /*1f30*/  LEA.HI R26, R21, R18.reuse, RZ, 0x19 ;  /* 0x00000012151a7211 */ /* 0x080fe400078fc8ff */
[----:B------:R-:W-:Y:S01]  /*1f40*/  LEA.HI R24, R23, R18, RZ, 0x19 ;  /* 0x0000001217187211 */ /* 0x000fe200078fc8ff */
[----:B---3--:R0:W-:Y:S01]  /*1f50*/  @!P1 STG.E desc[UR10][R12.64], R27 ;  /* 0x0000001b0c009986 */ /* 0x0081e2000c10190a */
[----:B------:R-:W-:-:S03]  /*1f60*/  ISETP.GE.OR P1, PT, R30, UR4, P0 ;  /* 0x000000041e007c0c */ /* 0x000fc60008726670 */
[----:B----4-:R-:W-:Y:S01]  /*1f70*/  @!P6 STG.E desc[UR10][R10.64], R9 ;  /* 0x000000090a00e986 */ /* 0x010fe2000c10190a */
[----:B------:R-:W-:-:S03]  /*1f80*/  ISETP.GE.OR P6, PT, R28, UR4, P0 ;  /* 0x000000041c007c0c */ /* 0x000fc600087c6670 */
[----:B-----5:R1:W-:Y:S01]  /*1f90*/  @!P5 STG.E desc[UR10][R4.64], R8 ;  /* 0x000000080400d986 */ /* 0x0203e2000c10190a */
[----:B------:R-:W-:-:S03]  /*1fa0*/  ISETP.GE.OR P5, PT, R26, UR4, P0 ;  /* 0x000000041a007c0c */ /* 0x000fc600087a6670 */
[----:B--2---:R2:W-:Y:S01]  /*1fb0*/  @!P4 STG.E desc[UR10][R6.64], R3 ;  /* 0x000000030600c986 */ /* 0x0045e2000c10190a */
        /* <DEDUP_REMOVED lines=18> */
[----:B------:R-:W-:Y:S01]  /*20e0*/  @!P2 STG.E desc[UR10][R32.64], R14 ;  /* 0x0000000e2000a986 */ /* 0x000fe2000c10190a */
        /* <DEDUP_REMOVED lines=8> */
[--C-:B------:R-:W-:Y:S02]  /*2170*/  @!P5 IMAD R23, R26, UR5, R17.reuse ;  /* 0x000000051a17dc24 */ /* 0x100fe4000f8e0211 */
[----:B------:R-:W-:Y:S02]  /*2180*/  @!P4 IMAD R25, R24, UR5, R17 ;  /* 0x000000051819cc24 */ /* 0x000fe4000f8e0211 */
[----:B0-----:R-:W-:Y:S01]  /*2190*/  @!P1 IMAD.WIDE.U32 R12, R19, 0x4, R12 ;  /* 0x00000004130c9825 */ /* 0x001fe200078e000c */
[----:B------:R-:W-:-:S03]  /*21a0*/  LOP3.LUT R19, R0, 0x1b00, RZ, 0xfc, !PT ;  /* 0x00001b0000137812 */ /* 0x000fc600078efcff */
[----:B------:R-:W-:Y:S01]  /*21b0*/  @!P6 IMAD.WIDE.U32 R10, R21, 0x4, R10 ;  /* 0x00000004150ae825 */ /* 0x000fe200078e000a */
[----:B------:R-:W-:-:S03]  /*21c0*/  LOP3.LUT R21, R0, 0x1c00, RZ, 0xfc, !PT ;  /* 0x00001c0000157812 */ /* 0x000fc600078efcff */
[----:B------:R-:W-:Y:S01]  /*21d0*/  @!P5 IMAD.WIDE.U32 R4, R23, 0x4, R4 ;  /* 0x000000041704d825 */ /* 0x000fe200078e0004 */
[-C--:B------:R-:W-:Y:S02]  /*21e0*/  LEA.HI R30, R19, R18.reuse, RZ, 0x19 ;  /* 0x00000012131e7211 */ /* 0x080fe400078fc8ff */
[----:B------:R-:W-:Y:S01]  /*21f0*/  LEA.HI R28, R21, R18, RZ, 0x19 ;  /* 0x00000012151c7211 */ /* 0x000fe200078fc8ff */
[----:B-1----:R-:W-:Y:S01]  /*2200*/  @!P4 IMAD.WIDE.U32 R6, R25, 0x4, R6 ;  /* 0x000000041906c825 */ /* 0x002fe200078e0006 */
[----:B------:R-:W-:-:S04]  /*2210*/  LOP3.LUT R23, R0, 0x1d00, RZ, 0xfc, !PT ;  /* 0x00001d0000177812 */ /* 0x000fc800078efcff */
[----:B------:R-:W-:Y:S02]  /*2220*/  LEA.HI R26, R23, R18, RZ, 0x19 ;  /* 0x00000012171a7211 */ /* 0x000fe400078fc8ff */
[----:B------:R-:W-:-:S04]  /*2230*/  LOP3.LUT R25, R0, 0x1e00, RZ, 0xfc, !PT ;  /* 0x00001e0000197812 */ /* 0x000fc800078efcff */
[----:B------:R-:W-:Y:S01]  /*2240*/  LEA.HI R24, R25, R18, RZ, 0x19 ;  /* 0x0000001219187211 */ /* 0x000fe200078fc8ff */
[----:B---3--:R0:W-:Y:S01]  /*2250*/  @!P1 STG.E desc[UR10][R12.64], R27 ;  /* 0x0000001b0c009986 */ /* 0x0081e2000c10190a */
[----:B------:R-:W-:-:S03]  /*2260*/  ISETP.GE.OR P1, PT, R30, UR4, P0 ;  /* 0x000000041e007c0c */ /* 0x000fc60008726670 */
[----:B----4-:R1:W-:Y:S01]  /*2270*/  @!P6 STG.E desc[UR10][R10.64], R9 ;  /* 0x000000090a00e986 */ /* 0x0103e2000c10190a */
[----:B------:R-:W-:-:S03]  /*2280*/  ISETP.GE.OR P6, PT, R28, UR4, P0 ;  /* 0x000000041c007c0c */ /* 0x000fc600087c6670 */
[----:B-----5:R3:W-:Y:S04]  /*2290*/  @!P5 STG.E desc[UR10][R4.64], R8 ;  /* 0x000000080400d986 */ /* 0x0207e8000c10190a */
[----:B--2---:R2:W-:Y:S01]  /*22a0*/  @!P4 STG.E desc[UR10][R6.64], R3 ;  /* 0x000000030600c986 */ /* 0x0045e2000c10190a */
[----:B------:R-:W-:Y:S01]  /*22b0*/  ISETP.GE.OR P5, PT, R26, UR4, P0 ;  /* 0x000000041a007c0c */ /* 0x000fe200087a6670 */
[----:B------:R-:W4:Y:S02]  /*22c0*/  @!P1 LDC.64 R20, c[0x0][0x3a0] ;  /* 0x0000e800ff149b82 */ /* 0x000f240000000a00 */
[----:B0-----:R-:W5:Y:S04]  /*22d0*/  @!P1 LDL R27, [R1+0x6c] ;  /* 0x00006c00011b9983 */ /* 0x001f680000100800 */
[----:B-1----:R-:W5:Y:S02]  /*22e0*/  @!P6 LDL R9, [R1+0x70] ;  /* 0x000070000109e983 */ /* 0x002f640000100800 */
[----:B---3--:R-:W0:Y:S08]  /*22f0*/  @!P2 LDC.64 R4, c[0x0][0x3a0] ;  /* 0x0000e800ff04ab82 */ /* 0x008e300000000a00 */
[----:B--2---:R-:W1:Y:S01]  /*2300*/  @!P3 LDC.64 R6, c[0x0][0x3a0] ;  /* 0x0000e800ff06bb82 */ /* 0x004e620000000a00 */
[----:B------:R-:W-:Y:S01]  /*2310*/  ISETP.GE.OR P4, PT, R24, UR4, P0 ;  /* 0x0000000418007c0c */ /* 0x000fe20008786670 */
[----:B------:R-:W2:Y:S01]  /*2320*/  @!P5 LDL R8, [R1+0x74] ;  /* 0x000074000108d983 */ /* 0x000ea20000100800 */
[----:B------:R-:W-:Y:S01]  /*2330*/  @!P3 IMAD R11, R2, UR5, R17 ;  /* 0x00000005020bbc24 */ /* 0x000fe2000f8e0211 */
[----:B------:R-:W-:-:S04]  /*2340*/  LOP3.LUT R13, R0, 0x1f00, RZ, 0xfc, !PT ;  /* 0x00001f00000d7812 */ /* 0x000fc800078efcff */
[----:B------:R-:W-:Y:S02]  /*2350*/  LEA.HI R2, R13, R18, RZ, 0x19 ;  /* 0x000000120d027211 */ /* 0x000fe400078fc8ff */
[----:B------:R-:W-:-:S04]  /*2360*/  LOP3.LUT R13, R0, 0x2000, RZ, 0xfc, !PT ;  /* 0x00002000000d7812 */ /* 0x000fc800078efcff */
[----:B------:R-:W3:Y:S01]  /*2370*/  @!P4 LDL R3, [R1+0x78] ;  /* 0x000078000103c983 */ /* 0x000ee20000100800 */
[----:B------:R-:W-:Y:S02]  /*2380*/  LEA.HI R14, R13, R18, RZ, 0x19 ;  /* 0x000000120d0e7211 */ /* 0x000fe400078fc8ff */
[----:B------:R-:W4:Y:S01]  /*2390*/  @!P6 LDC.64 R12, c[0x0][0x3a0] ;  /* 0x0000e800ff0ceb82 */ /* 0x000f220000000a00 */
[----:B-1----:R-:W-:-:S04]  /*23a0*/  @!P3 IMAD.WIDE.U32 R6, R11, 0x4, R6 ;  /* 0x000000040b06b825 */ /* 0x002fc800078e0006 */
[----:B------:R-:W-:Y:S01]  /*23b0*/  @!P2 IMAD R11, R16, UR5, R17 ;  /* 0x00000005100bac24 */ /* 0x000fe2000f8e0211 */
[----:B------:R1:W-:Y:S01]  /*23c0*/  @!P3 STG.E desc[UR10][R6.64], R22 ;  /* 0x000000160600b986 */ /* 0x0003e2000c10190a */
[----:B------:R-:W-:Y:S02]  /*23d0*/  ISETP.GE.OR P3, PT, R2, UR4, P0 ;  /* 0x0000000402007c0c */ /* 0x000fe40008766670 */
[----:B0-----:R-:W-:Y:S02]  /*23e0*/  @!P2 IMAD.WIDE.U32 R32, R11, 0x4, R4 ;  /* 0x000000040b20a825 */ /* 0x001fe400078e0004 */
[----:B------:R-:W0:Y:S03]  /*23f0*/  @!P5 LDC.64 R4, c[0x0][0x3a0] ;  /* 0x0000e800ff04db82 */ /* 0x000e260000000a00 */
[----:B------:R4:W-:Y:S01]  /*2400*/  @!P2 STG.E desc[UR10][R32.64], R15 ;  /* 0x0000000f2000a986 */ /* 0x0009e2000c10190a */
[----:B------:R-:W-:Y:S01]  /*2410*/  ISETP.GE.OR P2, PT, R14, UR4, P0 ;  /* 0x000000040e007c0c */ /* 0x000fe20008746670 */
[----:B------:R-:W-:-:S03]  /*2420*/  @!P6 IMAD R19, R28, UR5, R17 ;  /* 0x000000051c13ec24 */ /* 0x000fc6000f8e0211 */
[----:B-1----:R-:W1:Y:S01]  /*2430*/  @!P4 LDC.64 R6, c[0x0][0x3a0] ;  /* 0x0000e800ff06cb82 */ /* 0x002e620000000a00 */
[----:B------:R-:W3:Y:S08]  /*2440*/  @!P3 LDL R29, [R1+0x7c] ;  /* 0x00007c00011db983 */ /* 0x000ef00000100800 */
[----:B------:R-:W3:Y:S01]  /*2450*/  @!P2 LDL R10, [R1+0x80] ;  /* 0x00008000010aa983 */ /* 0x000ee20000100800 */
[----:B------:R-:W-:-:S02]  /*2460*/  @!P1 IMAD R11, R30, UR5, R17 ;  /* 0x000000051e0b9c24 */ /* 0x000fc4000f8e0211 */
[----:B----4-:R-:W-:-:S04]  /*2470*/  @!P6 IMAD.WIDE.U32 R12, R19, 0x4, R12 ;  /* 0x00000004130ce825 */ /* 0x010fc800078e000c */
[----:B------:R-:W-:Y:S01]  /*2480*/  @!P1 IMAD.WIDE.U32 R20, R11, 0x4, R20 ;  /* 0x000000040b149825 */ /* 0x000fe200078e0014 */
[C---:B------:R-:W-:Y:S02]  /*2490*/  LOP3.LUT R11, R0.reuse, 0x2100, RZ, 0xfc, !PT ;  /* 0x00002100000b7812 */ /* 0x040fe400078efcff */
[----:B------:R-:W-:Y:S01]  /*24a0*/  LOP3.LUT R15, R0, 0x2200, RZ, 0xfc, !PT ;  /* 0x00002200000f7812 */ /* 0x000fe200078efcff */
[----:B------:R-:W-:Y:S01]  /*24b0*/  @!P5 IMAD R23, R26, UR5, R17 ;  /* 0x000000051a17dc24 */ /* 0x000fe2000f8e0211 */
[----:B------:R-:W-:Y:S02]  /*24c0*/  LOP3.LUT R19, R0, 0x2300, RZ, 0xfc, !PT ;  /* 0x0000230000137812 */ /* 0x000fe400078efcff */
[-C--:B------:R-:W-:Y:S01]  /*24d0*/  LEA.HI R32, R11, R18.reuse, RZ, 0x19 ;  /* 0x000000120b207211 */ /* 0x080fe200078fc8ff */
[----:B0-----:R-:W-:Y:S01]  /*24e0*/  @!P5 IMAD.WIDE.U32 R4, R23, 0x4, R4 ;  /* 0x000000041704d825 */ /* 0x001fe200078e0004 */
[-C--:B------:R-:W-:Y:S02]  /*24f0*/  LEA.HI R30, R15, R18.reuse, RZ, 0x19 ;  /* 0x000000120f1e7211 */ /* 0x080fe400078fc8ff */
[----:B------:R-:W-:Y:S01]  /*2500*/  LEA.HI R28, R19, R18, RZ, 0x19 ;  /* 0x00000012131c7211 */ /* 0x000fe200078fc8ff */
[----:B------:R-:W-:Y:S01]  /*2510*/  @!P4 IMAD R25, R24, UR5, R17 ;  /* 0x000000051819cc24 */ /* 0x000fe2000f8e0211 */
[----:B------:R-:W-:-:S03]  /*2520*/  LOP3.LUT R23, R0, 0x2400, RZ, 0xfc, !PT ;  /* 0x0000240000177812 */ /* 0x000fc600078efcff */
[----:B-1----:R-:W-:Y:S01]  /*2530*/  @!P4 IMAD.WIDE.U32 R6, R25, 0x4, R6 ;  /* 0x000000041906c825 */ /* 0x002fe200078e0006 */
[----:B------:R-:W-:-:S03]  /*2540*/  LEA.HI R22, R23, R18, RZ, 0x19 ;  /* 0x0000001217167211 */ /* 0x000fc600078fc8ff */
[----:B------:R-:W-:Y:S01]  /*2550*/  @!P3 IMAD R2, R2, UR5, R17 ;  /* 0x000000050202bc24 */ /* 0x000fe2000f8e0211 */
[----:B------:R-:W-:-:S04]  /*2560*/  LOP3.LUT R11, R0, 0x2600, RZ, 0xfc, !PT ;  /* 0x00002600000b7812 */ /* 0x000fc800078efcff */
[----:B------:R-:W-:Y:S01]  /*2570*/  LEA.HI R24, R11, R18, RZ, 0x19 ;  /* 0x000000120b187211 */ /* 0x000fe200078fc8ff */
[----:B-----5:R-:W-:Y:S04]  /*2580*/  @!P1 STG.E desc[UR10][R20.64], R27 ;  /* 0x0000001b14009986 */ /* 0x020fe8000c10190a */
[----:B------:R0:W-:Y:S01]  /*2590*/  @!P6 STG.E desc[UR10][R12.64], R9 ;  /* 0x000000090c00e986 */ /* 0x0001e2000c10190a */
[----:B------:R-:W-:Y:S02]  /*25a0*/  ISETP.GE.OR P1, PT, R32, UR4, P0 ;  /* 0x0000000420007c0c */ /* 0x000fe40008726670 */
[----:B------:R-:W-:Y:S01]  /*25b0*/  ISETP.GE.OR P6, PT, R30, UR4, P0 ;  /* 0x000000041e007c0c */ /* 0x000fe200087c6670 */
[----:B0-----:R-:W0:Y:S01]  /*25c0*/  @!P3 LDC.64 R12, c[0x0][0x3a0] ;  /* 0x0000e800ff0cbb82 */ /* 0x001e220000000a00 */
[----:B--2---:R1:W-:Y:S01]  /*25d0*/  @!P5 STG.E desc[UR10][R4.64], R8 ;  /* 0x000000080400d986 */ /* 0x0043e2000c10190a */
[----:B------:R-:W-:-:S08]  /*25e0*/  ISETP.GE.OR P5, PT, R28, UR4, P0 ;  /* 0x000000041c007c0c */ /* 0x000fd000087a6670 */
[----:B------:R-:W2:Y:S01]  /*25f0*/  @!P1 LDL R27, [R1+0x84] ;  /* 0x00008400011b9983 */ /* 0x000ea20000100800 */
[----:B-1----:R-:W1:Y:S03]  /*2600*/  @!P2 LDC.64 R4, c[0x0][0x3a0] ;  /* 0x0000e800ff04ab82 */ /* 0x002e660000000a00 */
[----:B---3--:R3:W-:Y:S01]  /*2610*/  @!P4 STG.E desc[UR10][R6.64], R3 ;  /* 0x000000030600c986 */ /* 0x0087e2000c10190a */
[----:B------:R-:W-:Y:S02]  /*2620*/  ISETP.GE.OR P4, PT, R22, UR4, P0 ;  /* 0x0000000416007c0c */ /* 0x000fe40008786670 */
[----:B------:R-:W-:Y:S01]  /*2630*/  LOP3.LUT R9, R0, 0x2500, RZ, 0xfc, !PT ;  /* 0x0000250000097812 */ /* 0x000fe200078efcff */
[----:B---3--:R-:W3:Y:S04]  /*2640*/  @!P6 LDL R6, [R1+0x88] ;  /* 0x000088000106e983 */ /* 0x008ee80000100800 */
[----:B------:R-:W4:Y:S01]  /*2650*/  @!P5 LDL R7, [R1+0x8c] ;  /* 0x00008c000107d983 */ /* 0x000f220000100800 */
[----:B0-----:R-:W-:Y:S01]  /*2660*/  @!P3 IMAD.WIDE.U32 R2, R2, 0x4, R12 ;  /* 0x000000040202b825 */ /* 0x001fe200078e000c */
[----:B------:R-:W-:Y:S01]  /*2670*/  LEA.HI R16, R9, R18, RZ, 0x19 ;  /* 0x0000001209107211 */ /* 0x000fe200078fc8ff */
[----:B------:R-:W0:Y:S03]  /*2680*/  @!P6 LDC.64 R12, c[0x0][0x3a0] ;  /* 0x0000e800ff0ceb82 */ /* 0x000e260000000a00 */
[----:B------:R-:W5:Y:S01]  /*2690*/  @!P4 LDL R8, [R1+0x90] ;  /* 0x000090000108c983 */ /* 0x000f620000100800 */
[----:B------:R-:W-:-:S04]  /*26a0*/  @!P2 IMAD R9, R14, UR5, R17 ;  /* 0x000000050e09ac24 */ /* 0x000fc8000f8e0211 */
[----:B-1----:R-:W-:Y:S01]  /*26b0*/  @!P2 IMAD.WIDE.U32 R20, R9, 0x4, R4 ;  /* 0x000000040914a825 */ /* 0x002fe200078e0004 */
[----:B------:R1:W-:Y:S01]  /*26c0*/  @!P3 STG.E desc[UR10][R2.64], R29 ;  /* 0x0000001d0200b986 */ /* 0x0003e2000c10190a */
[----:B------:R-:W-:Y:S01]  /*26d0*/  ISETP.GE.OR P3, PT, R16, UR4, P0 ;  /* 0x0000000410007c0c */ /* 0x000fe20008766670 */
[----:B------:R-:W0:Y:S02]  /*26e0*/  @!P1 LDC.64 R14, c[0x0][0x3a0] ;  /* 0x0000e800ff0e9b82 */ /* 0x000e240000000a00 */
[----:B------:R0:W-:Y:S01]  /*26f0*/  @!P2 STG.E desc[UR10][R20.64], R10 ;  /* 0x0000000a1400a986 */ /* 0x0001e2000c10190a */
[----:B------:R-:W-:-:S05]  /*2700*/  ISETP.GE.OR P2, PT, R24, UR4, P0 ;  /* 0x0000000418007c0c */ /* 0x000fca0008746670 */
[----:B------:R-:W0:Y:S04]  /*2710*/  @!P4 LDC.64 R4, c[0x0][0x3a0] ;  /* 0x0000e800ff04cb82 */ /* 0x000e280000000a00 */
[----:B------:R-:W5:Y:S04]  /*2720*/  @!P3 LDL R26, [R1+0x94] ;  /* 0x00009400011ab983 */ /* 0x000f680000100800 */
[----:B-1----:R-:W1:Y:S01]  /*2730*/  @!P5 LDC.64 R2, c[0x0][0x3a0] ;  /* 0x0000e800ff02db82 */ /* 0x002e620000000a00 */
[----:B------:R-:W5:Y:S01]  /*2740*/  @!P2 LDL R9, [R1+0x98] ;  /* 0x000098000109a983 */ /* 0x000f620000100800 */
[----:B------:R-:W-:-:S02]  /*2750*/  @!P1 IMAD R11, R32, UR5, R17 ;  /* 0x00000005200b9c24 */ /* 0x000fc4000f8e0211 */
[--C-:B------:R-:W-:Y:S02]  /*2760*/  @!P6 IMAD R19, R30, UR5, R17.reuse ;  /* 0x000000051e13ec24 */ /* 0x100fe4000f8e0211 */
[----:B------:R-:W-:Y:S02]  /*2770*/  @!P5 IMAD R23, R28, UR5, R17 ;  /* 0x000000051c17dc24 */ /* 0x000fe4000f8e0211 */
[----:B0-----:R-:W-:-:S04]  /*2780*/  @!P1 IMAD.WIDE.U32 R14, R11, 0x4, R14 ;  /* 0x000000040b0e9825 */ /* 0x001fc800078e000e */
[----:B------:R-:W-:-:S04]  /*2790*/  @!P6 IMAD.WIDE.U32 R12, R19, 0x4, R12 ;  /* 0x00000004130ce825 */ /* 0x000fc800078e000c */
[----:B-1----:R-:W-:Y:S02]  /*27a0*/  @!P5 IMAD.WIDE.U32 R10, R23, 0x4, R2 ;  /* 0x00000004170ad825 */ /* 0x002fe400078e0002 */
[----:B------:R-:W0:Y:S01]  /*27b0*/  @!P3 LDC.64 R2, c[0x0][0x3a0] ;  /* 0x0000e800ff02bb82 */ /* 0x000e220000000a00 */
[----:B------:R-:W-:Y:S01]  /*27c0*/  LOP3.LUT R19, R0, 0x2700, RZ, 0xfc, !PT ;  /* 0x0000270000137812 */ /* 0x000fe200078efcff */
[----:B------:R-:W-:Y:S01]  /*27d0*/  @!P4 IMAD R25, R22, UR5, R17 ;  /* 0x000000051619cc24 */ /* 0x000fe2000f8e0211 */
[C---:B------:R-:W-:Y:S02]  /*27e0*/  LOP3.LUT R21, R0.reuse, 0x2800, RZ, 0xfc, !PT ;  /* 0x0000280000157812 */ /* 0x040fe400078efcff */
[C---:B------:R-:W-:Y:S01]  /*27f0*/  LOP3.LUT R23, R0.reuse, 0x2900, RZ, 0xfc, !PT ;  /* 0x0000290000177812 */ /* 0x040fe200078efcff */
[----:B------:R-:W-:Y:S01]  /*2800*/  @!P4 IMAD.WIDE.U32 R4, R25, 0x4, R4 ;  /* 0x000000041904c825 */ /* 0x000fe200078e0004 */
[----:B------:R-:W-:Y:S02]  /*2810*/  LOP3.LUT R25, R0, 0x2a00, RZ, 0xfc, !PT ;  /* 0x00002a0000197812 */ /* 0x000fe400078efcff */
[----:B------:R-:W-:-:S02]  /*2820*/  LEA.HI R32, R19, R18, RZ, 0x19 ;  /* 0x0000001213207211 */ /* 0x000fc400078fc8ff */
[-C--:B------:R-:W-:Y:S02]  /*2830*/  LEA.HI R28, R21, R18.reuse, RZ, 0x19 ;  /* 0x00000012151c7211 */ /* 0x080fe400078fc8ff */
[-C--:B------:R-:W-:Y:S02]  /*2840*/  LEA.HI R30, R23, R18.reuse, RZ, 0x19 ;  /* 0x00000012171e7211 */ /* 0x080fe400078fc8ff */
[----:B------:R-:W-:Y:S01]  /*2850*/  LEA.HI R22, R25, R18, RZ, 0x19 ;  /* 0x0000001219167211 */ /* 0x000fe200078fc8ff */
[----:B------:R-:W-:Y:S01]  /*2860*/  @!P2 IMAD R24, R24, UR5, R17 ;  /* 0x000000051818ac24 */ /* 0x000fe2000f8e0211 */
[----:B--2---:R-:W-:Y:S01]  /*2870*/  @!P1 STG.E desc[UR10][R14.64], R27 ;  /* 0x0000001b0e009986 */ /* 0x004fe2000c10190a */
[----:B------:R-:W-:-:S13]  /*2880*/  ISETP.GE.OR P1, PT, R32, UR4, P0 ;  /* 0x0000000420007c0c */ /* 0x000fda0008726670 */
[----:B------:R-:W2:Y:S04]  /*2890*/  @!P1 LDL R31, [R1+0x9c] ;  /* 0x00009c00011f9983 */ /* 0x000ea80000100800 */
[----:B---3--:R-:W-:Y:S04]  /*28a0*/  @!P6 STG.E desc[UR10][R12.64], R6 ;  /* 0x000000060c00e986 */ /* 0x008fe8000c10190a */
[----:B----4-:R1:W-:Y:S02]  /*28b0*/  @!P5 STG.E desc[UR10][R10.64], R7 ;  /* 0x000000070a00d986 */ /* 0x0103e4000c10190a */
[----:B-1----:R-:W1:Y:S02]  /*28c0*/  @!P2 LDC.64 R6, c[0x0][0x3a0] ;  /* 0x0000e800ff06ab82 */ /* 0x002e640000000a00 */
[----:B-----5:R3:W-:Y:S01]  /*28d0*/  @!P4 STG.E desc[UR10][R4.64], R8 ;  /* 0x000000080400c986 */ /* 0x0207e2000c10190a */
[----:B------:R-:W-:-:S02]  /*28e0*/  ISETP.GE.OR P6, PT, R28, UR4, P0 ;  /* 0x000000041c007c0c */ /* 0x000fc400087c6670 */
[----:B------:R-:W-:Y:S02]  /*28f0*/  ISETP.GE.OR P5, PT, R30, UR4, P0 ;  /* 0x000000041e007c0c */ /* 0x000fe400087a6670 */
[----:B------:R-:W-:Y:S02]  /*2900*/  LOP3.LUT R11, R0, 0x2b00, RZ, 0xfc, !PT ;  /* 0x00002b00000b7812 */ /* 0x000fe400078efcff */
[----:B------:R-:W-:Y:S01]  /*2910*/  ISETP.GE.OR P4, PT, R22, UR4, P0 ;  /* 0x0000000416007c0c */ /* 0x000fe20008786670 */
[----:B---3--:R-:W-:Y:S01]  /*2920*/  @!P3 IMAD R5, R16, UR5, R17 ;  /* 0x000000051005bc24 */ /* 0x008fe2000f8e0211 */
[----:B------:R-:W-:-:S05]  /*2930*/  LEA.HI R12, R11, R18, RZ, 0x19 ;  /* 0x000000120b0c7211 */ /* 0x000fca00078fc8ff */
[----:B------:R-:W3:Y:S01]  /*2940*/  @!P6 LDL R13, [R1+0xa0] ;  /* 0x0000a000010de983 */ /* 0x000ee20000100800 */
[----:B------:R-:W4:Y:S01]  /*2950*/  @!P1 LDC.64 R10, c[0x0][0x3a0] ;  /* 0x0000e800ff0a9b82 */ /* 0x000f220000000a00 */
[----:B0-----:R-:W-:Y:S01]  /*2960*/  @!P3 IMAD.WIDE.U32 R2, R5, 0x4, R2 ;  /* 0x000000040502b825 */ /* 0x001fe200078e0002 */
[----:B------:R-:W-:Y:S01]  /*2970*/  LOP3.LUT R5, R0, 0x2c00, RZ, 0xfc, !PT ;  /* 0x00002c0000057812 */ /* 0x000fe200078efcff */
[----:B------:R-:W5:Y:S04]  /*2980*/  @!P5 LDL R15, [R1+0xa4] ;  /* 0x0000a400010fd983 */ /* 0x000f680000100800 */
[----:B------:R0:W-:Y:S01]  /*2990*/  @!P3 STG.E desc[UR10][R2.64], R26 ;  /* 0x0000001a0200b986 */ /* 0x0001e2000c10190a */
[----:B------:R-:W-:Y:S01]  /*29a0*/  ISETP.GE.OR P3, PT, R12, UR4, P0 ;  /* 0x000000040c007c0c */ /* 0x000fe20008766670 */
[----:B-1----:R-:W-:Y:S01]  /*29b0*/  @!P2 IMAD.WIDE.U32 R24, R24, 0x4, R6 ;  /* 0x000000041818a825 */ /* 0x002fe200078e0006 */
[----:B------:R-:W-:Y:S01]  /*29c0*/  LEA.HI R16, R5, R18, RZ, 0x19 ;  /* 0x0000001205107211 */ /* 0x000fe200078fc8ff */
[----:B------:R-:W5:Y:S01]  /*29d0*/  @!P4 LDL R19, [R1+0xa8] ;  /* 0x0000a8000113c983 */ /* 0x000f620000100800 */
[----:B------:R-:W1:Y:S03]  /*29e0*/  @!P5 LDC.64 R6, c[0x0][0x3a0] ;  /* 0x0000e800ff06db82 */ /* 0x000e660000000a00 */
[----:B------:R4:W-:Y:S01]  /*29f0*/  @!P2 STG.E desc[UR10][R24.64], R9 ;  /* 0x000000091800a986 */ /* 0x0009e2000c10190a */
[----:B------:R-:W-:-:S04]  /*2a00*/  ISETP.GE.OR P2, PT, R16, UR4, P0 ;  /* 0x0000000410007c0c */ /* 0x000fc80008746670 */
[----:B0-----:R-:W0:Y:S01]  /*2a10*/  @!P6 LDC.64 R2, c[0x0][0x3a0] ;  /* 0x0000e800ff02eb82 */ /* 0x001e220000000a00 */
[----:B------:R-:W5:Y:S07]  /*2a20*/  @!P3 LDL R20, [R1+0xac] ;  /* 0x0000ac000114b983 */ /* 0x000f6e0000100800 */
[----:B------:R-:W1:Y:S01]  /*2a30*/  @!P4 LDC.64 R4, c[0x0][0x3a0] ;  /* 0x0000e800ff04cb82 */ /* 0x000e620000000a00 */
[----:B------:R-:W5:Y:S01]  /*2a40*/  @!P2 LDL R14, [R1+0xb0] ;  /* 0x0000b000010ea983 */ /* 0x000f620000100800 */
[----:B------:R-:W-:-:S06]  /*2a50*/  @!P1 IMAD R21, R32, UR5, R17 ;  /* 0x0000000520159c24 */ /* 0x000fcc000f8e0211 */
[----:B----4-:R-:W4:Y:S01]  /*2a60*/  @!P3 LDC.64 R8, c[0x0][0x3a0] ;  /* 0x0000e800ff08bb82 */ /* 0x010f220000000a00 */
[--C-:B------:R-:W-:Y:S02]  /*2a70*/  @!P6 IMAD R23, R28, UR5, R17.reuse ;  /* 0x000000051c17ec24 */ /* 0x100fe4000f8e0211 */
[----:B------:R-:W-:-:S05]  /*2a80*/  @!P5 IMAD R27, R30, UR5, R17 ;  /* 0x000000051e1bdc24 */ /* 0x000fca000f8e0211 */
[----:B------:R-:W4:Y:S01]  /*2a90*/  @!P2 LDC.64 R24, c[0x0][0x3a0] ;  /* 0x0000e800ff18ab82 */ /* 0x000f220000000a00 */
[----:B------:R-:W-:Y:S02]  /*2aa0*/  @!P4 IMAD R29, R22, UR5, R17 ;  /* 0x00000005161dcc24 */ /* 0x000fe4000f8e0211 */
[----:B------:R-:W-:Y:S01]  /*2ab0*/  @!P1 IMAD.WIDE.U32 R10, R21, 0x4, R10 ;  /* 0x00000004150a9825 */ /* 0x000fe200078e000a */
[----:B------:R-:W-:-:S03]  /*2ac0*/  LOP3.LUT R21, R0, 0x2d00, RZ, 0xfc, !PT ;  /* 0x00002d0000157812 */ /* 0x000fc600078efcff */
[----:B0-----:R-:W-:Y:S01]  /*2ad0*/  @!P6 IMAD.WIDE.U32 R2, R23, 0x4, R2 ;  /* 0x000000041702e825 */ /* 0x001fe200078e0002 */
[----:B------:R-:W-:-:S03]  /*2ae0*/  LOP3.LUT R23, R0, 0x2e00, RZ, 0xfc, !PT ;  /* 0x00002e0000177812 */ /* 0x000fc600078efcff */
[----:B-1----:R-:W-:Y:S01]  /*2af0*/  @!P5 IMAD.WIDE.U32 R6, R27, 0x4, R6 ;  /* 0x000000041b06d825 */ /* 0x002fe200078e0006 */
[C---:B------:R-:W-:Y:S02]  /*2b00*/  LOP3.LUT R27, R0.reuse, 0x2f00, RZ, 0xfc, !PT ;  /* 0x00002f00001b7812 */ /* 0x040fe400078efcff */
[-C--:B------:R-:W-:Y:S01]  /*2b10*/  LEA.HI R32, R21, R18.reuse, RZ, 0x19 ;  /* 0x0000001215207211 */ /* 0x080fe200078fc8ff */
[----:B------:R-:W-:Y:S01]  /*2b20*/  @!P4 IMAD.WIDE.U32 R4, R29, 0x4, R4 ;  /* 0x000000041d04c825 */ /* 0x000fe200078e0004 */
[----:B------:R-:W-:Y:S02]  /*2b30*/  LOP3.LUT R29, R0, 0x3000, RZ, 0xfc, !PT ;  /* 0x00003000001d7812 */ /* 0x000fe400078efcff */
[-C--:B------:R-:W-:Y:S02]  /*2b40*/  LEA.HI R30, R23, R18.reuse, RZ, 0x19 ;  /* 0x00000012171e7211 */ /* 0x080fe400078fc8ff */
[-C--:B------:R-:W-:Y:S02]  /*2b50*/  LEA.HI R26, R27, R18.reuse, RZ, 0x19 ;  /* 0x000000121b1a7211 */ /* 0x080fe400078fc8ff */
[----:B------:R-:W-:-:S02]  /*2b60*/  LEA.HI R28, R29, R18, RZ, 0x19 ;  /* 0x000000121d1c7211 */ /* 0x000fc400078fc8ff */
[----:B------:R-:W-:-:S04]  /*2b70*/  LOP3.LUT R33, R0, 0x3100, RZ, 0xfc, !PT ;  /* 0x0000310000217812 */ /* 0x000fc800078efcff */
[----:B------:R-:W-:Y:S01]  /*2b80*/  LEA.HI R34, R33, R18, RZ, 0x19 ;  /* 0x0000001221227211 */ /* 0x000fe200078fc8ff */
[----:B--2---:R-:W-:Y:S01]  /*2b90*/  @!P1 STG.E desc[UR10][R10.64], R31 ;  /* 0x0000001f0a009986 */ /* 0x004fe2000c10190a */
[----:B------:R-:W-:-:S13]  /*2ba0*/  ISETP.GE.OR P1, PT, R32, UR4, P0 ;  /* 0x0000000420007c0c */ /* 0x000fda0008726670 */
[----:B------:R-:W2:Y:S04]  /*2bb0*/  @!P1 LDL R27, [R1+0xb4] ;  /* 0x0000b400011b9983 */ /* 0x000ea80000100800 */
[----:B---3--:R0:W-:Y:S01]  /*2bc0*/  @!P6 STG.E desc[UR10][R2.64], R13 ;  /* 0x0000000d0200e986 */ /* 0x0081e2000c10190a */
[----:B------:R-:W-:-:S03]  /*2bd0*/  ISETP.GE.OR P6, PT, R30, UR4, P0 ;  /* 0x000000041e007c0c */ /* 0x000fc600087c6670 */
[----:B-----5:R1:W-:Y:S01]  /*2be0*/  @!P5 STG.E desc[UR10][R6.64], R15 ;  /* 0x0000000f0600d986 */ /* 0x0203e2000c10190a */
[----:B------:R-:W-:Y:S01]  /*2bf0*/  ISETP.GE.OR P5, PT, R26, UR4, P0 ;  /* 0x000000041a007c0c */ /* 0x000fe200087a6670 */
[--C-:B0-----:R-:W-:Y:S02]  /*2c00*/  @!P3 IMAD R3, R12, UR5, R17.reuse ;  /* 0x000000050c03bc24 */ /* 0x101fe4000f8e0211 */
[----:B------:R0:W-:Y:S01]  /*2c10*/  @!P4 STG.E desc[UR10][R4.64], R19 ;  /* 0x000000130400c986 */ /* 0x0001e2000c10190a */
[----:B------:R-:W-:Y:S01]  /*2c20*/  ISETP.GE.OR P4, PT, R28, UR4, P0 ;  /* 0x000000041c007c0c */ /* 0x000fe20008786670 */
[----:B------:R-:W-:Y:S01]  /*2c30*/  @!P2 IMAD R2, R16, UR5, R17 ;  /* 0x000000051002ac24 */ /* 0x000fe2000f8e0211 */
[----:B------:R-:W3:Y:S01]  /*2c40*/  @!P1 LDC.64 R12, c[0x0][0x3a0] ;  /* 0x0000e800ff0c9b82 */ /* 0x000ee20000000a00 */
[----:B----4-:R-:W-:Y:S01]  /*2c50*/  @!P3 IMAD.WIDE.U32 R8, R3, 0x4, R8 ;  /* 0x000000040308b825 */ /* 0x010fe200078e0008 */
[----:B------:R-:W-:-:S05]  /*2c60*/  LOP3.LUT R3, R0, 0x3200, RZ, 0xfc, !PT ;  /* 0x0000320000037812 */ /* 0x000fca00078efcff */
[----:B-1----:R-:W4:Y:S01]  /*2c70*/  @!P5 LDL R15, [R1+0xbc] ;  /* 0x0000bc00010fd983 */ /* 0x002f220000100800 */
[----:B------:R-:W-:-:S03]  /*2c80*/  @!P2 IMAD.WIDE.U32 R24, R2, 0x4, R24 ;  /* 0x000000040218a825 */ /* 0x000fc600078e0018 */
[----:B------:R1:W-:Y:S01]  /*2c90*/  @!P3 STG.E desc[UR10][R8.64], R20 ;  /* 0x000000140800b986 */ /* 0x0003e2000c10190a */
[----:B------:R-:W-:Y:S01]  /*2ca0*/  ISETP.GE.OR P3, PT, R34, UR4, P0 ;  /* 0x0000000422007c0c */ /* 0x000fe20008766670 */
[----:B0-----:R-:W0:Y:S01]  /*2cb0*/  @!P5 LDC.64 R4, c[0x0][0x3a0] ;  /* 0x0000e800ff04db82 */ /* 0x001e220000000a00 */
[----:B------:R-:W-:Y:S01]  /*2cc0*/  LEA.HI R22, R3, R18, RZ, 0x19 ;  /* 0x0000001203167211 */ /* 0x000fe200078fc8ff */
[----:B------:R-:W5:Y:S04]  /*2cd0*/  @!P6 LDL R19, [R1+0xb8] ;  /* 0x0000b8000113e983 */ /* 0x000f680000100800 */
[----:B------:R0:W-:Y:S01]  /*2ce0*/  @!P2 STG.E desc[UR10][R24.64], R14 ;  /* 0x0000000e1800a986 */ /* 0x0001e2000c10190a */
[----:B------:R-:W-:Y:S01]  /*2cf0*/  ISETP.GE.OR P2, PT, R22, UR4, P0 ;  /* 0x0000000416007c0c */ /* 0x000fe20008746670 */
[----:B------:R-:W0:Y:S02]  /*2d00*/  @!P6 LDC.64 R2, c[0x0][0x3a0] ;  /* 0x0000e800ff02eb82 */ /* 0x000e240000000a00 */
[----:B------:R-:W4:Y:S04]  /*2d10*/  @!P4 LDL R16, [R1+0xc0] ;  /* 0x0000c0000110c983 */ /* 0x000f280000100800 */
[----:B------:R-:W4:Y:S02]  /*2d20*/  @!P3 LDL R21, [R1+0xc4] ;  /* 0x0000c4000115b983 */ /* 0x000f240000100800 */
[----:B-1----:R-:W1:Y:S04]  /*2d30*/  @!P3 LDC.64 R8, c[0x0][0x3a0] ;  /* 0x0000e800ff08bb82 */ /* 0x002e680000000a00 */
[----:B------:R-:W4:Y:S04]  /*2d40*/  @!P2 LDL R20, [R1+0xc8] ;  /* 0x0000c8000114a983 */ /* 0x000f280000100800 */
[----:B------:R-:W1:Y:S01]  /*2d50*/  @!P4 LDC.64 R6, c[0x0][0x3a0] ;  /* 0x0000e800ff06cb82 */ /* 0x000e620000000a00 */
[----:B------:R-:W-:-:S04]  /*2d60*/  @!P1 IMAD R23, R32, UR5, R17 ;  /* 0x0000000520179c24 */ /* 0x000fc8000f8e0211 */
[----:B---3--:R-:W-:-:S03]  /*2d70*/  @!P1 IMAD.WIDE.U32 R12, R23, 0x4, R12 ;  /* 0x00000004170c9825 */ /* 0x008fc600078e000c */
[----:B------:R-:W3:Y:S01]  /*2d80*/  @!P2 LDC.64 R10, c[0x0][0x3a0] ;  /* 0x0000e800ff0aab82 */ /* 0x000ee20000000a00 */
[--C-:B------:R-:W-:Y:S02]  /*2d90*/  @!P5 IMAD R23, R26, UR5, R17.reuse ;  /* 0x000000051a17dc24 */ /* 0x100fe4000f8e0211 */
[----:B------:R-:W-:Y:S02]  /*2da0*/  @!P6 IMAD R29, R30, UR5, R17 ;  /* 0x000000051e1dec24 */ /* 0x000fe4000f8e0211 */
[----:B0-----:R-:W-:-:S04]  /*2db0*/  @!P5 IMAD.WIDE.U32 R4, R23, 0x4, R4 ;  /* 0x000000041704d825 */ /* 0x001fc800078e0004 */
[--C-:B------:R-:W-:Y:S02]  /*2dc0*/  @!P3 IMAD R23, R34, UR5, R17.reuse ;  /* 0x000000052217bc24 */ /* 0x100fe4000f8e0211 */
[----:B------:R-:W-:Y:S02]  /*2dd0*/  @!P4 IMAD R25, R28, UR5, R17 ;  /* 0x000000051c19cc24 */ /* 0x000fe4000f8e0211 */
[----:B------:R-:W-:-:S04]  /*2de0*/  @!P6 IMAD.WIDE.U32 R2, R29, 0x4, R2 ;  /* 0x000000041d02e825 */ /* 0x000fc800078e0002 */
[----:B-1----:R-:W-:Y:S01]  /*2df0*/  @!P3 IMAD.WIDE.U32 R8, R23, 0x4, R8 ;  /* 0x000000041708b825 */ /* 0x002fe200078e0008 */
[----:B------:R-:W-:-:S03]  /*2e00*/  LOP3.LUT R23, R0, 0x3300, RZ, 0xfc, !PT ;  /* 0x0000330000177812 */ /* 0x000fc600078efcff */
[----:B------:R-:W-:Y:S01]  /*2e10*/  @!P4 IMAD.WIDE.U32 R6, R25, 0x4, R6 ;  /* 0x000000041906c825 */ /* 0x000fe200078e0006 */
[----:B------:R-:W-:Y:S02]  /*2e20*/  LOP3.LUT R25, R0, 0x3400, RZ, 0xfc, !PT ;  /* 0x0000340000197812 */ /* 0x000fe400078efcff */
[-C--:B------:R-:W-:Y:S02]  /*2e30*/  LEA.HI R26, R23, R18.reuse, RZ, 0x19 ;  /* 0x00000012171a7211 */ /* 0x080fe400078fc8ff */
[----:B------:R-:W-:Y:S01]  /*2e40*/  LEA.HI R32, R25, R18, RZ, 0x19 ;  /* 0x0000001219207211 */ /* 0x000fe200078fc8ff */
[----:B------:R-:W-:-:S04]  /*2e50*/  @!P2 IMAD R35, R22, UR5, R17 ;  /* 0x000000051623ac24 */ /* 0x000fc8000f8e0211 */
[----:B---3--:R-:W-:Y:S01]  /*2e60*/  @!P2 IMAD.WIDE.U32 R34, R35, 0x4, R10 ;  /* 0x000000042322a825 */ /* 0x008fe200078e000a */
[----:B--2---:R-:W-:Y:S04]  /*2e70*/  @!P1 STG.E desc[UR10][R12.64], R27 ;  /* 0x0000001b0c009986 */ /* 0x004fe8000c10190a */
[----:B-----5:R0:W-:Y:S01]  /*2e80*/  @!P6 STG.E desc[UR10][R2.64], R19 ;  /* 0x000000130200e986 */ /* 0x0201e2000c10190a */
[----:B------:R-:W-:-:S03]  /*2e90*/  ISETP.GE.OR P6, PT, R26, UR4, P0 ;  /* 0x000000041a007c0c */ /* 0x000fc600087c6670 */
[----:B----4-:R1:W-:Y:S01]  /*2ea0*/  @!P5 STG.E desc[UR10][R4.64], R15 ;  /* 0x0000000f0400d986 */ /* 0x0103e2000c10190a */
[----:B------:R-:W-:-:S03]  /*2eb0*/  ISETP.GE.OR P5, PT, R32, UR4, P0 ;  /* 0x0000000420007c0c */ /* 0x000fc600087a6670 */
[----:B------:R2:W-:Y:S01]  /*2ec0*/  @!P4 STG.E desc[UR10][R6.64], R16 ;  /* 0x000000100600c986 */ /* 0x0005e2000c10190a */
[----:B0-----:R-:W-:-:S05]  /*2ed0*/  LOP3.LUT R3, R0, 0x3500, RZ, 0xfc, !PT ;  /* 0x0000350000037812 */ /* 0x001fca00078efcff */
[----:B------:R-:W3:Y:S01]  /*2ee0*/  @!P6 LDL R29, [R1+0xcc] ;  /* 0x0000cc00011de983 */ /* 0x000ee20000100800 */
[----:B------:R-:W0:Y:S01]  /*2ef0*/  @!P6 LDC.64 R12, c[0x0][0x3a0] ;  /* 0x0000e800ff0ceb82 */ /* 0x000e220000000a00 */
[C---:B-1----:R-:W-:Y:S02]  /*2f00*/  LOP3.LUT R5, R0.reuse, 0x3600, RZ, 0xfc, !PT ;  /* 0x0000360000057812 */ /* 0x042fe400078efcff */
[-C--:B------:R-:W-:Y:S01]  /*2f10*/  LEA.HI R28, R3, R18.reuse, RZ, 0x19 ;  /* 0x00000012031c7211 */ /* 0x080fe200078fc8ff */
[----:B------:R-:W4:Y:S01]  /*2f20*/  @!P5 LDL R23, [R1+0xd0] ;  /* 0x0000d0000117d983 */ /* 0x000f220000100800 */
[C---:B--2---:R-:W-:Y:S02]  /*2f30*/  LOP3.LUT R7, R0.reuse, 0x3700, RZ, 0xfc, !PT ;  /* 0x0000370000077812 */ /* 0x044fe400078efcff */
[-C--:B------:R-:W-:Y:S01]  /*2f40*/  LEA.HI R30, R5, R18.reuse, RZ, 0x19 ;  /* 0x00000012051e7211 */ /* 0x080fe200078fc8ff */
[----:B------:R-:W1:Y:S01]  /*2f50*/  @!P5 LDC.64 R10, c[0x0][0x3a0] ;  /* 0x0000e800ff0adb82 */ /* 0x000e620000000a00 */
[----:B------:R-:W-:Y:S01]  /*2f60*/  LEA.HI R24, R7, R18, RZ, 0x19 ;  /* 0x0000001207187211 */ /* 0x000fe200078fc8ff */
[----:B------:R2:W-:Y:S01]  /*2f70*/  @!P3 STG.E desc[UR10][R8.64], R21 ;  /* 0x000000150800b986 */ /* 0x0005e2000c10190a */
[----:B------:R-:W-:-:S02]  /*2f80*/  LOP3.LUT R3, R0, 0x3800, RZ, 0xfc, !PT ;  /* 0x0000380000037812 */ /* 0x000fc400078efcff */
[----:B------:R-:W-:Y:S02]  /*2f90*/  ISETP.GE.OR P4, PT, R28, UR4, P0 ;  /* 0x000000041c007c0c */ /* 0x000fe40008786670 */
[----:B------:R-:W-:Y:S02]  /*2fa0*/  ISETP.GE.OR P3, PT, R30, UR4, P0 ;  /* 0x000000041e007c0c */ /* 0x000fe40008766670 */
[----:B------:R-:W-:Y:S02]  /*2fb0*/  ISETP.GE.OR P1, PT, R24, UR4, P0 ;  /* 0x0000000418007c0c */ /* 0x000fe40008726670 */
[----:B------:R-:W-:Y:S01]  /*2fc0*/  LEA.HI R22, R3, R18, RZ, 0x19 ;  /* 0x0000001203167211 */ /* 0x000fe200078fc8ff */
[----:B------:R-:W-:Y:S03]  /*2fd0*/  @!P2 STG.E desc[UR10][R34.64], R20 ;  /* 0x000000142200a986 */ /* 0x000fe6000c10190a */
[----:B------:R-:W-:-:S03]  /*2fe0*/  ISETP.GE.OR P2, PT, R22, UR4, P0 ;  /* 0x0000000416007c0c */ /* 0x000fc60008746670 */
[----:B------:R-:W5:Y:S01]  /*2ff0*/  @!P4 LDL R19, [R1+0xd4] ;  /* 0x0000d4000113c983 */ /* 0x000f620000100800 */
[----:B------:R-:W1:Y:S03]  /*3000*/  @!P4 LDC.64 R2, c[0x0][0x3a0] ;  /* 0x0000e800ff02cb82 */ /* 0x000e660000000a00 */
[----:B------:R-:W5:Y:S04]  /*3010*/  @!P3 LDL R16, [R1+0xd8] ;  /* 0x0000d8000110b983 */ /* 0x000f680000100800 */
[----:B------:R-:W5:Y:S01]  /*3020*/  @!P1 LDL R15, [R1+0xdc] ;  /* 0x0000dc00010f9983 */ /* 0x000f620000100800 */
[----:B------:R-:W1:Y:S03]  /*3030*/  @!P3 LDC.64 R4, c[0x0][0x3a0] ;  /* 0x0000e800ff04bb82 */ /* 0x000e660000000a00 */
[----:B------:R-:W5:Y:S05]  /*3040*/  @!P2 LDL R14, [R1+0xe0] ;  /* 0x0000e000010ea983 */ /* 0x000f6a0000100800 */
[----:B------:R-:W1:Y:S01]  /*3050*/  @!P1 LDC.64 R6, c[0x0][0x3a0] ;  /* 0x0000e800ff069b82 */ /* 0x000e620000000a00 */
[----:B--2---:R-:W-:-:S07]  /*3060*/  @!P6 IMAD R21, R26, UR5, R17 ;  /* 0x000000051a15ec24 */ /* 0x004fce000f8e0211 */
[----:B------:R-:W2:Y:S01]  /*3070*/  @!P2 LDC.64 R8, c[0x0][0x3a0] ;  /* 0x0000e800ff08ab82 */ /* 0x000ea20000000a00 */
[----:B------:R-:W-:Y:S02]  /*3080*/  @!P5 IMAD R25, R32, UR5, R17 ;  /* 0x000000052019dc24 */ /* 0x000fe4000f8e0211 */
[----:B0-----:R-:W-:-:S04]  /*3090*/  @!P6 IMAD.WIDE.U32 R12, R21, 0x4, R12 ;  /* 0x00000004150ce825 */ /* 0x001fc800078e000c */
[----:B------:R-:W-:Y:S02]  /*30a0*/  @!P4 IMAD R21, R28, UR5, R17 ;  /* 0x000000051c15cc24 */ /* 0x000fe4000f8e0211 */
[----:B-1----:R-:W-:Y:S01]  /*30b0*/  @!P5 IMAD.WIDE.U32 R10, R25, 0x4, R10 ;  /* 0x00000004190ad825 */ /* 0x002fe200078e000a */
[----:B------:R-:W-:-:S03]  /*30c0*/  LOP3.LUT R27, R0, 0x3900, RZ, 0xfc, !PT ;  /* 0x00003900001b7812 */ /* 0x000fc600078efcff */
[----:B------:R-:W-:Y:S02]  /*30d0*/  @!P3 IMAD R25, R30, UR5, R17 ;  /* 0x000000051e19bc24 */ /* 0x000fe4000f8e0211 */
[----:B------:R-:W-:-:S04]  /*30e0*/  @!P4 IMAD.WIDE.U32 R2, R21, 0x4, R2 ;  /* 0x000000041502c825 */ /* 0x000fc800078e0002 */
[----:B------:R-:W-:Y:S02]  /*30f0*/  @!P1 IMAD R21, R24, UR5, R17 ;  /* 0x0000000518159c24 */ /* 0x000fe4000f8e0211 */
[----:B------:R-:W-:-:S04]  /*3100*/  @!P3 IMAD.WIDE.U32 R4, R25, 0x4, R4 ;  /* 0x000000041904b825 */ /* 0x000fc800078e0004 */
[----:B------:R-:W-:Y:S01]  /*3110*/  @!P1 IMAD.WIDE.U32 R6, R21, 0x4, R6 ;  /* 0x0000000415069825 */ /* 0x000fe200078e0006 */
[----:B------:R-:W-:-:S03]  /*3120*/  LOP3.LUT R21, R0, 0x3c00, RZ, 0xfc, !PT ;  /* 0x00003c0000157812 */ /* 0x000fc600078efcff */
[----:B------:R-:W-:Y:S01]  /*3130*/  @!P2 IMAD R25, R22, UR5, R17 ;  /* 0x000000051619ac24 */ /* 0x000fe2000f8e0211 */
[-C--:B------:R-:W-:Y:S02]  /*3140*/  LEA.HI R22, R27, R18.reuse, RZ, 0x19 ;  /* 0x000000121b167211 */ /* 0x080fe400078fc8ff */
[----:B------:R-:W-:Y:S01]  /*3150*/  LEA.HI R24, R21, R18, RZ, 0x19 ;  /* 0x0000001215187211 */ /* 0x000fe200078fc8ff */
[----:B--2---:R-:W-:Y:S01]  /*3160*/  @!P2 IMAD.WIDE.U32 R8, R25, 0x4, R8 ;  /* 0x000000041908a825 */ /* 0x004fe200078e0008 */
[----:B---3--:R0:W-:Y:S04]  /*3170*/  @!P6 STG.E desc[UR10][R12.64], R29 ;  /* 0x0000001d0c00e986 */ /* 0x0081e8000c10190a */
[----:B----4-:R1:W-:Y:S01]  /*3180*/  @!P5 STG.E desc[UR10][R10.64], R23 ;  /* 0x000000170a00d986 */ /* 0x0103e2000c10190a */
[----:B0-----:R-:W-:-:S02]  /*3190*/  LOP3.LUT R13, R0, 0x3b00, RZ, 0xfc, !PT ;  /* 0x00003b00000d7812 */ /* 0x001fc400078efcff */
[C---:B-1----:R-:W-:Y:S02]  /*31a0*/  LOP3.LUT R11, R0.reuse, 0x3a00, RZ, 0xfc, !PT ;  /* 0x00003a00000b7812 */ /* 0x042fe400078efcff */
[----:B------:R-:W-:Y:S02]  /*31b0*/  LOP3.LUT R23, R0, 0x3d00, RZ, 0xfc, !PT ;  /* 0x00003d0000177812 */ /* 0x000fe400078efcff */
[-C--:B------:R-:W-:Y:S02]  /*31c0*/  LEA.HI R32, R11, R18.reuse, RZ, 0x19 ;  /* 0x000000120b207211 */ /* 0x080fe400078fc8ff */
[-C--:B------:R-:W-:Y:S01]  /*31d0*/  LEA.HI R26, R13, R18.reuse, RZ, 0x19 ;  /* 0x000000120d1a7211 */ /* 0x080fe200078fc8ff */
[----:B-----5:R0:W-:Y:S01]  /*31e0*/  @!P4 STG.E desc[UR10][R2.64], R19 ;  /* 0x000000130200c986 */ /* 0x0201e2000c10190a */
[----:B------:R-:W-:-:S03]  /*31f0*/  LEA.HI R28, R23, R18, RZ, 0x19 ;  /* 0x00000012171c7211 */ /* 0x000fc600078fc8ff */
[----:B------:R1:W-:Y:S01]  /*3200*/  @!P3 STG.E desc[UR10][R4.64], R16 ;  /* 0x000000100400b986 */ /* 0x0003e2000c10190a */
[----:B------:R-:W-:-:S03]  /*3210*/  ISETP.GE.OR P6, PT, R32, UR4, P0 ;  /* 0x0000000420007c0c */ /* 0x000fc600087c6670 */
[----:B------:R-:W-:Y:S01]  /*3220*/  @!P1 STG.E desc[UR10][R6.64], R15 ;  /* 0x0000000f06009986 */ /* 0x000fe2000c10190a */
[----:B------:R-:W-:Y:S02]  /*3230*/  ISETP.GE.OR P1, PT, R22, UR4, P0 ;  /* 0x0000000416007c0c */ /* 0x000fe40008726670 */
[----:B0-----:R-:W-:Y:S02]  /*3240*/  LOP3.LUT R3, R0, 0x3e00, RZ, 0xfc, !PT ;  /* 0x00003e0000037812 */ /* 0x001fe400078efcff */
[----:B------:R-:W-:Y:S02]  /*3250*/  ISETP.GE.OR P5, PT, R26, UR4, P0 ;  /* 0x000000041a007c0c */ /* 0x000fe400087a6670 */
[----:B------:R-:W-:Y:S01]  /*3260*/  LEA.HI R30, R3, R18, RZ, 0x19 ;  /* 0x00000012031e7211 */ /* 0x000fe200078fc8ff */
[----:B------:R0:W-:Y:S01]  /*3270*/  @!P2 STG.E desc[UR10][R8.64], R14 ;  /* 0x0000000e0800a986 */ /* 0x0001e2000c10190a */
[----:B------:R-:W-:Y:S01]  /*3280*/  ISETP.GE.OR P4, PT, R24, UR4, P0 ;  /* 0x0000000418007c0c */ /* 0x000fe20008786670 */
[----:B------:R-:W2:Y:S01]  /*3290*/  @!P6 LDC.64 R10, c[0x0][0x3a0] ;  /* 0x0000e800ff0aeb82 */ /* 0x000ea20000000a00 */
[----:B------:R-:W-:Y:S01]  /*32a0*/  ISETP.GE.OR P3, PT, R28, UR4, P0 ;  /* 0x000000041c007c0c */ /* 0x000fe20008766670 */
[----:B------:R-:W3:Y:S01]  /*32b0*/  @!P6 LDL R20, [R1+0xe8] ;  /* 0x0000e8000114e983 */ /* 0x000ee20000100800 */
[----:B------:R-:W-:-:S03]  /*32c0*/  ISETP.GE.OR P2, PT, R30, UR4, P0 ;  /* 0x000000041e007c0c */ /* 0x000fc60008746670 */
[----:B------:R-:W4:Y:S02]  /*32d0*/  @!P1 LDL R29, [R1+0xe4] ;  /* 0x0000e400011d9983 */ /* 0x000f240000100800 */
[----:B------:R-:W5:Y:S02]  /*32e0*/  @!P1 LDC.64 R12, c[0x0][0x3a0] ;  /* 0x0000e800ff0c9b82 */ /* 0x000f640000000a00 */
[----:B------:R-:W3:Y:S04]  /*32f0*/  @!P5 LDL R19, [R1+0xec] ;  /* 0x0000ec000113d983 */ /* 0x000ee80000100800 */
[----:B-1----:R-:W3:Y:S02]  /*3300*/  @!P4 LDL R16, [R1+0xf0] ;  /* 0x0000f0000110c983 */ /* 0x002ee40000100800 */
[----:B0-----:R-:W0:Y:S02]  /*3310*/  @!P5 LDC.64 R8, c[0x0][0x3a0] ;  /* 0x0000e800ff08db82 */ /* 0x001e240000000a00 */
[----:B------:R-:W3:Y:S04]  /*3320*/  @!P3 LDL R15, [R1+0xf4] ;  /* 0x0000f400010fb983 */ /* 0x000ee80000100800 */
[----:B------:R-:W3:Y:S02]  /*3330*/  @!P2 LDL R14, [R1+0xf8] ;  /* 0x0000f800010ea983 */ /* 0x000ee40000100800 */
[----:B------:R-:W1:Y:S08]  /*3340*/  @!P4 LDC.64 R6, c[0x0][0x3a0] ;  /* 0x0000e800ff06cb82 */ /* 0x000e700000000a00 */
[----:B------:R-:W1:Y:S01]  /*3350*/  @!P3 LDC.64 R4, c[0x0][0x3a0] ;  /* 0x0000e800ff04bb82 */ /* 0x000e620000000a00 */
[----:B------:R-:W-:-:S07]  /*3360*/  @!P1 IMAD R21, R22, UR5, R17 ;  /* 0x0000000516159c24 */ /* 0x000fce000f8e0211 */
[----:B------:R-:W1:Y:S01]  /*3370*/  @!P2 LDC.64 R2, c[0x0][0x3a0] ;  /* 0x0000e800ff02ab82 */ /* 0x000e620000000a00 */
[----:B------:R-:W-:Y:S01]  /*3380*/  LOP3.LUT R23, R0, 0x3f00, RZ, 0xfc, !PT ;  /* 0x00003f0000177812 */ /* 0x000fe200078efcff */
[----:B-----5:R-:W-:-:S03]  /*3390*/  @!P1 IMAD.WIDE.U32 R12, R21, 0x4, R12 ;  /* 0x00000004150c9825 */ /* 0x020fc600078e000c */
[----:B------:R-:W-:Y:S01]  /*33a0*/  LEA.HI R18, R23, R18, RZ, 0x19 ;  /* 0x0000001217127211 */ /* 0x000fe200078fc8ff */
[--C-:B------:R-:W-:Y:S02]  /*33b0*/  @!P6 IMAD R21, R32, UR5, R17.reuse ;  /* 0x000000052015ec24 */ /* 0x100fe4000f8e0211 */
[----:B------:R-:W-:Y:S01]  /*33c0*/  @!P4 IMAD R23, R24, UR5, R17 ;  /* 0x000000051817cc24 */ /* 0x000fe2000f8e0211 */
[----:B------:R-:W-:Y:S01]  /*33d0*/  ISETP.GE.OR P0, PT, R18, UR4, P0 ;  /* 0x0000000412007c0c */ /* 0x000fe20008706670 */
[----:B--2---:R-:W-:-:S04]  /*33e0*/  @!P6 IMAD.WIDE.U32 R10, R21, 0x4, R10 ;  /* 0x00000004150ae825 */ /* 0x004fc800078e000a */
[--C-:B------:R-:W-:Y:S02]  /*33f0*/  @!P5 IMAD R21, R26, UR5, R17.reuse ;  /* 0x000000051a15dc24 */ /* 0x100fe4000f8e0211 */
[--C-:B------:R-:W-:Y:S02]  /*3400*/  @!P3 IMAD R25, R28, UR5, R17.reuse ;  /* 0x000000051c19bc24 */ /* 0x100fe4000f8e0211 */
[----:B------:R-:W-:Y:S02]  /*3410*/  @!P2 IMAD R27, R30, UR5, R17 ;  /* 0x000000051e1bac24 */ /* 0x000fe4000f8e0211 */
[----:B0-----:R-:W-:-:S04]  /*3420*/  @!P5 IMAD.WIDE.U32 R8, R21, 0x4, R8 ;  /* 0x000000041508d825 */ /* 0x001fc800078e0008 */
[----:B-1----:R-:W-:-:S04]  /*3430*/  @!P4 IMAD.WIDE.U32 R6, R23, 0x4, R6 ;  /* 0x000000041706c825 */ /* 0x002fc800078e0006 */
[----:B------:R-:W-:-:S04]  /*3440*/  @!P3 IMAD.WIDE.U32 R4, R25, 0x4, R4 ;  /* 0x000000041904b825 */ /* 0x000fc800078e0004 */
[----:B------:R-:W-:Y:S01]  /*3450*/  @!P2 IMAD.WIDE.U32 R2, R27, 0x4, R2 ;  /* 0x000000041b02a825 */ /* 0x000fe200078e0002 */
[----:B----4-:R0:W-:Y:S04]  /*3460*/  @!P1 STG.E desc[UR10][R12.64], R29 ;  /* 0x0000001d0c009986 */ /* 0x0101e8000c10190a */
[----:B---3--:R0:W-:Y:S04]  /*3470*/  @!P6 STG.E desc[UR10][R10.64], R20 ;  /* 0x000000140a00e986 */ /* 0x0081e8000c10190a */
[----:B------:R0:W-:Y:S04]  /*3480*/  @!P5 STG.E desc[UR10][R8.64], R19 ;  /* 0x000000130800d986 */ /* 0x0001e8000c10190a */
[----:B------:R0:W-:Y:S04]  /*3490*/  @!P4 STG.E desc[UR10][R6.64], R16 ;  /* 0x000000100600c986 */ /* 0x0001e8000c10190a */
[----:B------:R0:W-:Y:S04]  /*34a0*/  @!P3 STG.E desc[UR10][R4.64], R15 ;  /* 0x0000000f0400b986 */ /* 0x0001e8000c10190a */
[----:B------:R0:W-:Y:S01]  /*34b0*/  @!P2 STG.E desc[UR10][R2.64], R14 ;  /* 0x0000000e0200a986 */ /* 0x0001e2000c10190a */
[----:B------:R-:W-:Y:S05]  /*34c0*/  @P0 EXIT ;  /* 0x000000000000094d */ /* 0x000fea0003800000 */
[----:B0-----:R-:W2:Y:S01]  /*34d0*/  LDL R5, [R1+0xfc] ;  /* 0x0000fc0001057983 */ /* 0x001ea20000100800 */
[----:B------:R-:W0:Y:S01]  /*34e0*/  LDC.64 R2, c[0x0][0x3a0] ;  /* 0x0000e800ff027b82 */ /* 0x000e220000000a00 */
[----:B------:R-:W-:-:S04]  /*34f0*/  IMAD R17, R18, UR5, R17 ;  /* 0x0000000512117c24 */ /* 0x000fc8000f8e0211 */
[----:B0-----:R-:W-:-:S05]  /*3500*/  IMAD.WIDE.U32 R2, R17, 0x4, R2 ;  /* 0x0000000411027825 */ /* 0x001fca00078e0002 */
[----:B--2---:R-:W-:Y:S01]  /*3510*/  STG.E desc[UR10][R2.64], R5 ;  /* 0x0000000502007986 */ /* 0x004fe2000c10190a */
[----:B------:R-:W-:Y:S05]  /*3520*/  EXIT ;  /* 0x000000000000794d */ /* 0x000fea0003800000 */
.L_x_11:
[----:B------:R-:W-:-:S00]  /*3530*/  BRA `(.L_x_11) ;  /* 0xfffffffc00fc7947 */ /* 0x000fc0000383ffff */
[----:B------:R-:W-:-:S00]  /*3540*/  NOP ;  /* 0x0000000000007918 */ /* 0x000fc00000000000 */
        /* <DEDUP_REMOVED lines=11> */
.L_x_12:


//--------------------- .nv.shared._Z13bsr_registersPK6__halfPKiS3_S1_Pfiiiiii --------------------------
	.section	.nv.shared._Z13bsr_registersPK6__halfPKiS3_S1_Pfiiiiii,"aw",@nobits
	.sectionflags	@""
	.align	2
.nv.shared._Z13bsr_registersPK6__halfPKiS3_S1_Pfiiiiii:
	.zero		33792


//--------------------- .nv.shared.reserved.0     --------------------------
	.section	.nv.shared.reserved.0,"aw",@nobits
	.weak		__nv_reservedSMEM_offset_0_alias
	.size		__nv_reservedSMEM_offset_0_alias, 0, 64
	.other		__nv_reservedSMEM_offset_0_alias,@"STO_CUDA_RESERVED_SHARED STV_DEFAULT"
__nv_reservedSMEM_offset_0_alias:
	.zero		0
	.zero		64


//--------------------- .nv.constant0._Z13bsr_registersPK6__halfPKiS3_S1_Pfiiiiii --------------------------
	.section	.nv.constant0._Z13bsr_registersPK6__halfPKiS3_S1_Pfiiiiii,"a",@progbits
	.sectionflags	@""
	.align	4
.nv.constant0._Z13bsr_registersPK6__halfPKiS3_S1_Pfiiiiii:
	.zero		960


//--------------------- SYMBOLS --------------------------

	.type		.nv.reservedSmem.offset0,@object
	.size		.nv.reservedSmem.offset0,0x4
	.type		.nv.reservedSmem.cap,@object
	.size		.nv.reservedSmem.cap,0x4
